	.target	sm_90a

	.elftype	@"ET_EXEC"


//--------------------- .note.nv.tkinfo           --------------------------
	.section	.note.nv.tkinfo,"",@"SHT_NOTE"
	.sectionflags	@"SHF_NOTE_NV_TKINFO"
	.tkinfo
        /*0018*/ 	.word	0x00000002
        /*0030*/ 	.string	""
        /*0030*/ 	.string	"ptxas"
        /*0030*/ 	.string	"Cuda compilation tools, release 13.0, V13.0.88"
        /*0030*/ 	.string	"Build cuda_13.0.r13.0/compiler.36424714_0"
        /*0030*/ 	.string	"-arch sm_90a -m 64 "



//--------------------- .note.nv.cuinfo           --------------------------
	.section	.note.nv.cuinfo,"",@"SHT_NOTE"
	.sectionflags	@"SHF_NOTE_NV_CUINFO"
        /*0018*/ 	.short	0x0002
        /*001a*/ 	.short	0x005a
        /*001c*/ 	.short	0x0082
	.zero		2


//--------------------- .nv.info                  --------------------------
	.section	.nv.info,"",@"SHT_CUDA_INFO"
	.align	4


	//----- nvinfo : EIATTR_REGCOUNT
	.align		4
        /*0000*/ 	.byte	0x04, 0x2f
        /*0002*/ 	.short	(.L_12 - .L_11)
	.align		4
.L_11:
        /*0004*/ 	.word	index@(_ZN7cutlass13device_kernelINS_4gemm6kernel13GemmUniversalIN4cute5tupleIJiiiiEEENS1_10collective13CollectiveMmaINS1_37MainloopSm90TmaGmmaWarpSpecializedFP8ILi9ENS5_IJNS4_1CILi1EEESB_SB_EEENS1_35KernelTmaWarpSpecializedCooperativeEEENS5_IJNSA_ILi128EEENSA_ILi64EEESF_EEENS_12float_e4m3_tENS5_IJlSB_lEEESI_SJ_NS4_8TiledMMAINS4_8MMA_AtomIJNS4_4SM904GMMA30MMA_64x64x32_F32E4M3E4M3_SS_TNILNSN_7ScaleInE1ELSP_1EEEEEENS4_6LayoutINS5_IJNSA_ILi2EEESB_SB_EEENS5_IJSB_NSA_ILi0EEESV_EEEEENS5_IJNS4_10UnderscoreESY_SY_EEEEENS4_13SM90_TMA_LOADENS4_14ComposedLayoutINS4_7SwizzleILi3ELi4ELi3EEENS4_18smem_ptr_flag_bitsILi8EEENSS_INS5_IJNSA_ILi8EEESF_EEENS5_IJSF_SB_EEEEEEEvNS4_8identityES11_S1B_vS1C_EENS_8epilogue10collective6detail29Sm90TmaWarpSpecializedAdapterINS1F_15DefaultEpilogueISI_SJ_SJ_NS1E_6thread17LinearCombinationISI_Li1EffLNS1J_9ScaleType4KindE0ELNS_15FloatRoundStyleE2ESI_EENS1_15EpilogueDefaultEEEEEvvEEEEvNT_6ParamsE)
        /*0008*/ 	.word	0x000000a8


	//----- nvinfo : EIATTR_FRAME_SIZE
	.align		4
.L_12:
        /*000c*/ 	.byte	0x04, 0x11
        /*000e*/ 	.short	(.L_14 - .L_13)
	.align		4
.L_13:
        /*0010*/ 	.word	index@(_ZN7cutlass13device_kernelINS_4gemm6kernel13GemmUniversalIN4cute5tupleIJiiiiEEENS1_10collective13CollectiveMmaINS1_37MainloopSm90TmaGmmaWarpSpecializedFP8ILi9ENS5_IJNS4_1CILi1EEESB_SB_EEENS1_35KernelTmaWarpSpecializedCooperativeEEENS5_IJNSA_ILi128EEENSA_ILi64EEESF_EEENS_12float_e4m3_tENS5_IJlSB_lEEESI_SJ_NS4_8TiledMMAINS4_8MMA_AtomIJNS4_4SM904GMMA30MMA_64x64x32_F32E4M3E4M3_SS_TNILNSN_7ScaleInE1ELSP_1EEEEEENS4_6LayoutINS5_IJNSA_ILi2EEESB_SB_EEENS5_IJSB_NSA_ILi0EEESV_EEEEENS5_IJNS4_10UnderscoreESY_SY_EEEEENS4_13SM90_TMA_LOADENS4_14ComposedLayoutINS4_7SwizzleILi3ELi4ELi3EEENS4_18smem_ptr_flag_bitsILi8EEENSS_INS5_IJNSA_ILi8EEESF_EEENS5_IJSF_SB_EEEEEEEvNS4_8identityES11_S1B_vS1C_EENS_8epilogue10collective6detail29Sm90TmaWarpSpecializedAdapterINS1F_15DefaultEpilogueISI_SJ_SJ_NS1E_6thread17LinearCombinationISI_Li1EffLNS1J_9ScaleType4KindE0ELNS_15FloatRoundStyleE2ESI_EENS1_15EpilogueDefaultEEEEEvvEEEEvNT_6ParamsE)
        /*0014*/ 	.word	0x00000000


	//----- nvinfo : EIATTR_MIN_STACK_SIZE
	.align		4
.L_14:
        /*0018*/ 	.byte	0x04, 0x12
        /*001a*/ 	.short	(.L_16 - .L_15)
	.align		4
.L_15:
        /*001c*/ 	.word	index@(_ZN7cutlass13device_kernelINS_4gemm6kernel13GemmUniversalIN4cute5tupleIJiiiiEEENS1_10collective13CollectiveMmaINS1_37MainloopSm90TmaGmmaWarpSpecializedFP8ILi9ENS5_IJNS4_1CILi1EEESB_SB_EEENS1_35KernelTmaWarpSpecializedCooperativeEEENS5_IJNSA_ILi128EEENSA_ILi64EEESF_EEENS_12float_e4m3_tENS5_IJlSB_lEEESI_SJ_NS4_8TiledMMAINS4_8MMA_AtomIJNS4_4SM904GMMA30MMA_64x64x32_F32E4M3E4M3_SS_TNILNSN_7ScaleInE1ELSP_1EEEEEENS4_6LayoutINS5_IJNSA_ILi2EEESB_SB_EEENS5_IJSB_NSA_ILi0EEESV_EEEEENS5_IJNS4_10UnderscoreESY_SY_EEEEENS4_13SM90_TMA_LOADENS4_14ComposedLayoutINS4_7SwizzleILi3ELi4ELi3EEENS4_18smem_ptr_flag_bitsILi8EEENSS_INS5_IJNSA_ILi8EEESF_EEENS5_IJSF_SB_EEEEEEEvNS4_8identityES11_S1B_vS1C_EENS_8epilogue10collective6detail29Sm90TmaWarpSpecializedAdapterINS1F_15DefaultEpilogueISI_SJ_SJ_NS1E_6thread17LinearCombinationISI_Li1EffLNS1J_9ScaleType4KindE0ELNS_15FloatRoundStyleE2ESI_EENS1_15EpilogueDefaultEEEEEvvEEEEvNT_6ParamsE)
        /*0020*/ 	.word	0x00000000
.L_16:


//--------------------- .nv.compat                --------------------------
	.section	.nv.compat,"",@"SHT_CUDA_COMPAT_INFO"
	.align	4
        /*0000*/ 	.byte	0x02, 0x09, 0x01, 0x00, 0x02, 0x02, 0x04, 0x00, 0x02, 0x05, 0x05, 0x00, 0x03, 0x07, 0x01, 0x01
        /*0010*/ 	.byte	0x02, 0x03, 0x01, 0x00, 0x02, 0x06, 0x01, 0x00, 0x04, 0x0b, 0x08, 0x00, 0x00, 0x00, 0x00, 0x00
        /*0020*/ 	.byte	0x00, 0x00, 0x00, 0x00


//--------------------- .nv.info._ZN7cutlass13device_kernelINS_4gemm6kernel13GemmUniversalIN4cute5tupleIJiiiiEEENS1_10collective13CollectiveMmaINS1_37MainloopSm90TmaGmmaWarpSpecializedFP8ILi9ENS5_IJNS4_1CILi1EEESB_SB_EEENS1_35KernelTmaWarpSpecializedCooperativeEEENS5_IJNSA_ILi128EEENSA_ILi64EEESF_EEENS_12float_e4m3_tENS5_IJlSB_lEEESI_SJ_NS4_8TiledMMAINS4_8MMA_AtomIJNS4_4SM904GMMA30MMA_64x64x32_F32E4M3E4M3_SS_TNILNSN_7ScaleInE1ELSP_1EEEEEENS4_6LayoutINS5_IJNSA_ILi2EEESB_SB_EEENS5_IJSB_NSA_ILi0EEESV_EEEEENS5_IJNS4_10UnderscoreESY_SY_EEEEENS4_13SM90_TMA_LOADENS4_14ComposedLayoutINS4_7SwizzleILi3ELi4ELi3EEENS4_18smem_ptr_flag_bitsILi8EEENSS_INS5_IJNSA_ILi8EEESF_EEENS5_IJSF_SB_EEEEEEEvNS4_8identityES11_S1B_vS1C_EENS_8epilogue10collective6detail29Sm90TmaWarpSpecializedAdapterINS1F_15DefaultEpilogueISI_SJ_SJ_NS1E_6thread17LinearCombinationISI_Li1EffLNS1J_9ScaleType4KindE0ELNS_15FloatRoundStyleE2ESI_EENS1_15EpilogueDefaultEEEEEvvEEEEvNT_6ParamsE --------------------------
	.section	.nv.info._ZN7cutlass13device_kernelINS_4gemm6kernel13GemmUniversalIN4cute5tupleIJiiiiEEENS1_10collective13CollectiveMmaINS1_37MainloopSm90TmaGmmaWarpSpecializedFP8ILi9ENS5_IJNS4_1CILi1EEESB_SB_EEENS1_35KernelTmaWarpSpecializedCooperativeEEENS5_IJNSA_ILi128EEENSA_ILi64EEESF_EEENS_12float_e4m3_tENS5_IJlSB_lEEESI_SJ_NS4_8TiledMMAINS4_8MMA_AtomIJNS4_4SM904GMMA30MMA_64x64x32_F32E4M3E4M3_SS_TNILNSN_7ScaleInE1ELSP_1EEEEEENS4_6LayoutINS5_IJNSA_ILi2EEESB_SB_EEENS5_IJSB_NSA_ILi0EEESV_EEEEENS5_IJNS4_10UnderscoreESY_SY_EEEEENS4_13SM90_TMA_LOADENS4_14ComposedLayoutINS4_7SwizzleILi3ELi4ELi3EEENS4_18smem_ptr_flag_bitsILi8EEENSS_INS5_IJNSA_ILi8EEESF_EEENS5_IJSF_SB_EEEEEEEvNS4_8identityES11_S1B_vS1C_EENS_8epilogue10collective6detail29Sm90TmaWarpSpecializedAdapterINS1F_15DefaultEpilogueISI_SJ_SJ_NS1E_6thread17LinearCombinationISI_Li1EffLNS1J_9ScaleType4KindE0ELNS_15FloatRoundStyleE2ESI_EENS1_15EpilogueDefaultEEEEEvvEEEEvNT_6ParamsE,"",@"SHT_CUDA_INFO"
	.sectionflags	@""
	.align	4


	//----- nvinfo : EIATTR_CUDA_API_VERSION
	.align		4
        /*0000*/ 	.byte	0x04, 0x37
        /*0002*/ 	.short	(.L_18 - .L_17)
.L_17:
        /*0004*/ 	.word	0x00000082


	//----- nvinfo : EIATTR_KPARAM_INFO
	.align		4
.L_18:
        /*0008*/ 	.byte	0x04, 0x17
        /*000a*/ 	.short	(.L_20 - .L_19)
.L_19:
        /*000c*/ 	.word	0x00000000
        /*0010*/ 	.short	0x0000
        /*0012*/ 	.short	0x0070
        /*0014*/ 	.byte	0x00, 0xf0, 0x01, 0x10


	//----- nvinfo : EIATTR_SPARSE_MMA_MASK
	.align		4
.L_20:
        /*0018*/ 	.byte	0x03, 0x50
        /*001a*/ 	.short	0x0000


	//----- nvinfo : EIATTR_MAXREG_COUNT
	.align		4
        /*001c*/ 	.byte	0x03, 0x1b
        /*001e*/ 	.short	0x00a8


	//----- nvinfo : EIATTR_NUM_BARRIERS
	.align		4
        /*0020*/ 	.byte	0x02, 0x4c
        /*0022*/ 	.byte	0x01
	.zero		1


	//----- nvinfo : EIATTR_MERCURY_ISA_VERSION
	.align		4
        /*0024*/ 	.byte	0x03, 0x5f
        /*0026*/ 	.short	0x0101


	//----- nvinfo : EIATTR_INT_WARP_WIDE_INSTR_OFFSETS
	.align		4
        /*0028*/ 	.byte	0x04, 0x31
        /*002a*/ 	.short	(.L_22 - .L_21)


	//   ....[0]....
.L_21:
        /*002c*/ 	.word	0x00000470


	//   ....[1]....
        /*0030*/ 	.word	0x00000480


	//   ....[2]....
        /*0034*/ 	.word	0x00000590


	//----- nvinfo : EIATTR_COOP_GROUP_MASK_REGIDS
	.align		4
.L_22:
        /*0038*/ 	.byte	0x04, 0x29
        /*003a*/ 	.short	(.L_24 - .L_23)


	//   ....[0]....
.L_23:
        /*003c*/ 	.word	0xffffffff


	//   ....[1]....
        /*0040*/ 	.word	0xffffffff


	//   ....[2]....
        /*0044*/ 	.word	0xffffffff


	//   ....[3]....
        /*0048*/ 	.word	0xffffffff


	//   ....[4]....
        /*004c*/ 	.word	0xffffffff


	//----- nvinfo : EIATTR_COOP_GROUP_INSTR_OFFSETS
	.align		4
.L_24:
        /*0050*/ 	.byte	0x04, 0x28
        /*0052*/ 	.short	(.L_26 - .L_25)


	//   ....[0]....
.L_25:
        /*0054*/ 	.word	0x00000060


	//   ....[1]....
        /*0058*/ 	.word	0x00000070


	//   ....[2]....
        /*005c*/ 	.word	0x00000130


	//   ....[3]....
        /*0060*/ 	.word	0x00000390


	//   ....[4]....
        /*0064*/ 	.word	0x000010b0


	//----- nvinfo : EIATTR_REG_RECONFIG
	.align		4
.L_26:
        /*0068*/ 	.byte	0x01, 0x54
	.zero		2


	//----- nvinfo : EIATTR_MBARRIER_INSTR_OFFSETS
	.align		4
        /*006c*/ 	.byte	0x04, 0x39
        /*006e*/ 	.short	(.L_28 - .L_27)


	//   ....[0]....
.L_27:
        /*0070*/ 	.word	0x00000250
        /*0074*/ 	.word	0x000000ff
        /*0078*/ 	.word	0x00000000
        /*007c*/ 	.short	0x0100
        /*007e*/ 	.byte	0x08
	.zero		1


	//   ....[1]....
        /*0080*/ 	.word	0x00000260
        /*0084*/ 	.word	0x000000ff
        /*0088*/ 	.word	0x00000048
        /*008c*/ 	.short	0x0100
        /*008e*/ 	.byte	0x08
	.zero		1


	//   ....[2]....
        /*0090*/ 	.word	0x00000270
        /*0094*/ 	.word	0x000000ff
        /*0098*/ 	.word	0x00000008
        /*009c*/ 	.short	0x0100
        /*009e*/ 	.byte	0x08
	.zero		1


	//   ....[3]....
        /*00a0*/ 	.word	0x00000280
        /*00a4*/ 	.word	0x000000ff
        /*00a8*/ 	.word	0x00000050
        /*00ac*/ 	.short	0x0100
        /*00ae*/ 	.byte	0x08
	.zero		1


	//   ....[4]....
        /*00b0*/ 	.word	0x00000290
        /*00b4*/ 	.word	0x000000ff
        /*00b8*/ 	.word	0x00000010
        /*00bc*/ 	.short	0x0100
        /*00be*/ 	.byte	0x08
	.zero		1


	//   ....[5]....
        /*00c0*/ 	.word	0x000002a0
        /*00c4*/ 	.word	0x000000ff
        /*00c8*/ 	.word	0x00000058
        /*00cc*/ 	.short	0x0100
        /*00ce*/ 	.byte	0x08
	.zero		1


	//   ....[6]....
        /*00d0*/ 	.word	0x000002b0
        /*00d4*/ 	.word	0x000000ff
        /*00d8*/ 	.word	0x00000018
        /*00dc*/ 	.short	0x0100
        /*00de*/ 	.byte	0x08
	.zero		1


	//   ....[7]....
        /*00e0*/ 	.word	0x000002c0
        /*00e4*/ 	.word	0x000000ff
        /*00e8*/ 	.word	0x00000060
        /*00ec*/ 	.short	0x0100
        /*00ee*/ 	.byte	0x08
	.zero		1


	//   ....[8]....
        /*00f0*/ 	.word	0x000002d0
        /*00f4*/ 	.word	0x000000ff
        /*00f8*/ 	.word	0x00000020
        /*00fc*/ 	.short	0x0100
        /*00fe*/ 	.byte	0x08
	.zero		1


	//   ....[9]....
        /*0100*/ 	.word	0x000002e0
        /*0104*/ 	.word	0x000000ff
        /*0108*/ 	.word	0x00000068
        /*010c*/ 	.short	0x0100
        /*010e*/ 	.byte	0x08
	.zero		1


	//   ....[10]....
        /*0110*/ 	.word	0x000002f0
        /*0114*/ 	.word	0x000000ff
        /*0118*/ 	.word	0x00000028
        /*011c*/ 	.short	0x0100
        /*011e*/ 	.byte	0x08
	.zero		1


	//   ....[11]....
        /*0120*/ 	.word	0x00000300
        /*0124*/ 	.word	0x000000ff
        /*0128*/ 	.word	0x00000070
        /*012c*/ 	.short	0x0100
        /*012e*/ 	.byte	0x08
	.zero		1


	//   ....[12]....
        /*0130*/ 	.word	0x00000310
        /*0134*/ 	.word	0x000000ff
        /*0138*/ 	.word	0x00000030
        /*013c*/ 	.short	0x0100
        /*013e*/ 	.byte	0x08
	.zero		1


	//   ....[13]....
        /*0140*/ 	.word	0x00000320
        /*0144*/ 	.word	0x000000ff
        /*0148*/ 	.word	0x00000078
        /*014c*/ 	.short	0x0100
        /*014e*/ 	.byte	0x08
	.zero		1


	//   ....[14]....
        /*0150*/ 	.word	0x00000330
        /*0154*/ 	.word	0x000000ff
        /*0158*/ 	.word	0x00000038
        /*015c*/ 	.short	0x0100
        /*015e*/ 	.byte	0x08
	.zero		1


	//   ....[15]....
        /*0160*/ 	.word	0x00000340
        /*0164*/ 	.word	0x000000ff
        /*0168*/ 	.word	0x00000080
        /*016c*/ 	.short	0x0100
        /*016e*/ 	.byte	0x08
	.zero		1


	//   ....[16]....
        /*0170*/ 	.word	0x00000350
        /*0174*/ 	.word	0x000000ff
        /*0178*/ 	.word	0x00000040
        /*017c*/ 	.short	0x0100
        /*017e*/ 	.byte	0x08
	.zero		1


	//   ....[17]....
        /*0180*/ 	.word	0x00000360
        /*0184*/ 	.word	0x000000ff
        /*0188*/ 	.word	0x00000088
        /*018c*/ 	.short	0x0100
        /*018e*/ 	.byte	0x08
	.zero		1


	//   ....[18]....
        /*0190*/ 	.word	0x00000600
        /*0194*/ 	.word	0x000000ff
        /*0198*/ 	.word	0x000000a0
        /*019c*/ 	.short	0x0100
        /*019e*/ 	.byte	0x06
	.zero		1


	//   ....[19]....
        /*01a0*/ 	.word	0x00000660
        /*01a4*/ 	.word	0x000000ff
        /*01a8*/ 	.word	0x000000a8
        /*01ac*/ 	.short	0x0100
        /*01ae*/ 	.byte	0x06
	.zero		1


	//   ....[20]....
        /*01b0*/ 	.word	0x000013e0
        /*01b4*/ 	.word	0x000000ff
        /*01b8*/ 	.word	0x00000000
        /*01bc*/ 	.short	0x010a
        /*01be*/ 	.byte	0x06
	.zero		1


	//   ....[21]....
        /*01c0*/ 	.word	0x00001420
        /*01c4*/ 	.word	0x000000ff
        /*01c8*/ 	.word	0x00000000
        /*01cc*/ 	.short	0x010a
        /*01ce*/ 	.byte	0x06
	.zero		1


	//   ....[22]....
        /*01d0*/ 	.word	0x00001b10
        /*01d4*/ 	.word	0x000000ff
        /*01d8*/ 	.word	0x00000000
        /*01dc*/ 	.short	0x010a
        /*01de*/ 	.byte	0x0c
	.zero		1


	//   ....[23]....
        /*01e0*/ 	.word	0x00001b50
        /*01e4*/ 	.word	0x000000ff
        /*01e8*/ 	.word	0x00000000
        /*01ec*/ 	.short	0x010a
        /*01ee*/ 	.byte	0x0c
	.zero		1


	//   ....[24]....
        /*01f0*/ 	.word	0x00002040
        /*01f4*/ 	.word	0x000000ff
        /*01f8*/ 	.word	0x00000000
        /*01fc*/ 	.short	0x0101
        /*01fe*/ 	.byte	0x08
	.zero		1


	//   ....[25]....
        /*0200*/ 	.word	0x00002490
        /*0204*/ 	.word	0x000000ff
        /*0208*/ 	.word	0x00000000
        /*020c*/ 	.short	0x0101
        /*020e*/ 	.byte	0x08
	.zero		1


	//   ....[26]....
        /*0210*/ 	.word	0x00005e30
        /*0214*/ 	.word	0x00000012
        /*0218*/ 	.word	0x00000048
        /*021c*/ 	.short	0x010a
        /*021e*/ 	.byte	0x3f
	.zero		1


	//   ....[27]....
        /*0220*/ 	.word	0x000061c0
        /*0224*/ 	.word	0x00000007
        /*0228*/ 	.word	0x000000a8
        /*022c*/ 	.short	0x0101
        /*022e*/ 	.byte	0x3f
	.zero		1


	//   ....[28]....
        /*0230*/ 	.word	0x00006900
        /*0234*/ 	.word	0x00000005
        /*0238*/ 	.word	0x00000000
        /*023c*/ 	.short	0x010a
        /*023e*/ 	.byte	0x3f
	.zero		1


	//   ....[29]....
        /*0240*/ 	.word	0x00006980
        /*0244*/ 	.word	0x00000007
        /*0248*/ 	.word	0x00000000
        /*024c*/ 	.short	0x010a
        /*024e*/ 	.byte	0x3f
	.zero		1


	//   ....[30]....
        /*0250*/ 	.word	0x00006a10
        /*0254*/ 	.word	0x00000006
        /*0258*/ 	.word	0x00000000
        /*025c*/ 	.short	0x010a
        /*025e*/ 	.byte	0x3f
	.zero		1


	//   ....[31]....
        /*0260*/ 	.word	0x00006aa0
        /*0264*/ 	.word	0x00000009
        /*0268*/ 	.word	0x00000000
        /*026c*/ 	.short	0x010a
        /*026e*/ 	.byte	0x3f
	.zero		1


	//   ....[32]....
        /*0270*/ 	.word	0x00006b30
        /*0274*/ 	.word	0x00000006
        /*0278*/ 	.word	0x00000000
        /*027c*/ 	.short	0x010a
        /*027e*/ 	.byte	0x3f
	.zero		1


	//   ....[33]....
        /*0280*/ 	.word	0x00006bc0
        /*0284*/ 	.word	0x00000009
        /*0288*/ 	.word	0x00000000
        /*028c*/ 	.short	0x010a
        /*028e*/ 	.byte	0x3f
	.zero		1


	//   ....[34]....
        /*0290*/ 	.word	0x00006c50
        /*0294*/ 	.word	0x00000008
        /*0298*/ 	.word	0x00000000
        /*029c*/ 	.short	0x010a
        /*029e*/ 	.byte	0x3f
	.zero		1


	//   ....[35]....
        /*02a0*/ 	.word	0x00006ce0
        /*02a4*/ 	.word	0x0000000b
        /*02a8*/ 	.word	0x00000000
        /*02ac*/ 	.short	0x010a
        /*02ae*/ 	.byte	0x3f
	.zero		1


	//   ....[36]....
        /*02b0*/ 	.word	0x00006d70
        /*02b4*/ 	.word	0x00000003
        /*02b8*/ 	.word	0x00000000
        /*02bc*/ 	.short	0x010a
        /*02be*/ 	.byte	0x3f
	.zero		1


	//   ....[37]....
        /*02c0*/ 	.word	0x00006de0
        /*02c4*/ 	.word	0x00000007
        /*02c8*/ 	.word	0x00000000
        /*02cc*/ 	.short	0x010a
        /*02ce*/ 	.byte	0x3f
	.zero		1


	//   ....[38]....
        /*02d0*/ 	.word	0x00006e40
        /*02d4*/ 	.word	0x00000008
        /*02d8*/ 	.word	0x00000000
        /*02dc*/ 	.short	0x010a
        /*02de*/ 	.byte	0x3f
	.zero		1


	//   ....[39]....
        /*02e0*/ 	.word	0x00006f10
        /*02e4*/ 	.word	0x00000012
        /*02e8*/ 	.word	0x00000048
        /*02ec*/ 	.short	0x010a
        /*02ee*/ 	.byte	0x3f
	.zero		1


	//   ....[40]....
        /*02f0*/ 	.word	0x00006ff0
        /*02f4*/ 	.word	0x00000005
        /*02f8*/ 	.word	0x00000000
        /*02fc*/ 	.short	0x010a
        /*02fe*/ 	.byte	0x3f
	.zero		1


	//   ....[41]....
        /*0300*/ 	.word	0x00007040
        /*0304*/ 	.word	0x00000007
        /*0308*/ 	.word	0x00000000
        /*030c*/ 	.short	0x010a
        /*030e*/ 	.byte	0x3f
	.zero		1


	//   ....[42]....
        /*0310*/ 	.word	0x00007090
        /*0314*/ 	.word	0x00000006
        /*0318*/ 	.word	0x00000000
        /*031c*/ 	.short	0x010a
        /*031e*/ 	.byte	0x3f
	.zero		1


	//   ....[43]....
        /*0320*/ 	.word	0x000070e0
        /*0324*/ 	.word	0x00000009
        /*0328*/ 	.word	0x00000000
        /*032c*/ 	.short	0x010a
        /*032e*/ 	.byte	0x3f
	.zero		1


	//   ....[44]....
        /*0330*/ 	.word	0x00007130
        /*0334*/ 	.word	0x00000006
        /*0338*/ 	.word	0x00000000
        /*033c*/ 	.short	0x010a
        /*033e*/ 	.byte	0x3f
	.zero		1


	//   ....[45]....
        /*0340*/ 	.word	0x00007180
        /*0344*/ 	.word	0x00000009
        /*0348*/ 	.word	0x00000000
        /*034c*/ 	.short	0x010a
        /*034e*/ 	.byte	0x3f
	.zero		1


	//   ....[46]....
        /*0350*/ 	.word	0x000071d0
        /*0354*/ 	.word	0x00000008
        /*0358*/ 	.word	0x00000000
        /*035c*/ 	.short	0x010a
        /*035e*/ 	.byte	0x3f
	.zero		1


	//   ....[47]....
        /*0360*/ 	.word	0x00007220
        /*0364*/ 	.word	0x0000000b
        /*0368*/ 	.word	0x00000000
        /*036c*/ 	.short	0x010a
        /*036e*/ 	.byte	0x3f
	.zero		1


	//----- nvinfo : EIATTR_NUM_MBARRIERS
	.align		4
.L_28:
        /*0370*/ 	.byte	0x03, 0x38
        /*0372*/ 	.short	0x0014


	//----- nvinfo : EIATTR_EXIT_INSTR_OFFSETS
	.align		4
        /*0374*/ 	.byte	0x04, 0x1c
        /*0376*/ 	.short	(.L_30 - .L_29)


	//   ....[0]....
.L_29:
        /*0378*/ 	.word	0x000006b0


	//   ....[1]....
        /*037c*/ 	.word	0x00000f80


	//   ....[2]....
        /*0380*/ 	.word	0x00005490


	//   ....[3]....
        /*0384*/ 	.word	0x00005ad0


	//   ....[4]....
        /*0388*/ 	.word	0x00006dc0


	//----- nvinfo : EIATTR_MAX_THREADS
	.align		4
.L_30:
        /*038c*/ 	.byte	0x04, 0x05
        /*038e*/ 	.short	(.L_32 - .L_31)
.L_31:
        /*0390*/ 	.word	0x00000180
        /*0394*/ 	.word	0x00000001
        /*0398*/ 	.word	0x00000001


	//----- nvinfo : EIATTR_CRS_STACK_SIZE
	.align		4
.L_32:
        /*039c*/ 	.byte	0x04, 0x1e
        /*039e*/ 	.short	(.L_34 - .L_33)
.L_33:
        /*03a0*/ 	.word	0x00000000


	//----- nvinfo : EIATTR_CBANK_PARAM_SIZE
	.align		4
.L_34:
        /*03a4*/ 	.byte	0x03, 0x19
        /*03a6*/ 	.short	0x0470


	//----- nvinfo : EIATTR_PARAM_CBANK
	.align		4
        /*03a8*/ 	.byte	0x04, 0x0a
        /*03aa*/ 	.short	(.L_36 - .L_35)
	.align		4
.L_35:
        /*03ac*/ 	.word	index@(.nv.constant0._ZN7cutlass13device_kernelINS_4gemm6kernel13GemmUniversalIN4cute5tupleIJiiiiEEENS1_10collective13CollectiveMmaINS1_37MainloopSm90TmaGmmaWarpSpecializedFP8ILi9ENS5_IJNS4_1CILi1EEESB_SB_EEENS1_35KernelTmaWarpSpecializedCooperativeEEENS5_IJNSA_ILi128EEENSA_ILi64EEESF_EEENS_12float_e4m3_tENS5_IJlSB_lEEESI_SJ_NS4_8TiledMMAINS4_8MMA_AtomIJNS4_4SM904GMMA30MMA_64x64x32_F32E4M3E4M3_SS_TNILNSN_7ScaleInE1ELSP_1EEEEEENS4_6LayoutINS5_IJNSA_ILi2EEESB_SB_EEENS5_IJSB_NSA_ILi0EEESV_EEEEENS5_IJNS4_10UnderscoreESY_SY_EEEEENS4_13SM90_TMA_LOADENS4_14ComposedLayoutINS4_7SwizzleILi3ELi4ELi3EEENS4_18smem_ptr_flag_bitsILi8EEENSS_INS5_IJNSA_ILi8EEESF_EEENS5_IJSF_SB_EEEEEEEvNS4_8identityES11_S1B_vS1C_EENS_8epilogue10collective6detail29Sm90TmaWarpSpecializedAdapterINS1F_15DefaultEpilogueISI_SJ_SJ_NS1E_6thread17LinearCombinationISI_Li1EffLNS1J_9ScaleType4KindE0ELNS_15FloatRoundStyleE2ESI_EENS1_15EpilogueDefaultEEEEEvvEEEEvNT_6ParamsE)
        /*03b0*/ 	.short	0x0210
        /*03b2*/ 	.short	0x0470


	//----- nvinfo : EIATTR_SW_WAR
	.align		4
.L_36:
        /*03b4*/ 	.byte	0x04, 0x36
        /*03b6*/ 	.short	(.L_38 - .L_37)
.L_37:
        /*03b8*/ 	.word	0x00000008
.L_38:


//--------------------- .nv.callgraph             --------------------------
	.section	.nv.callgraph,"",@"SHT_CUDA_CALLGRAPH"
	.align	4
	.sectionentsize	8
	.align		4
        /*0000*/ 	.word	0x00000000
	.align		4
        /*0004*/ 	.word	0xffffffff
	.align		4
        /*0008*/ 	.word	0x00000000
	.align		4
        /*000c*/ 	.word	0xfffffffe
	.align		4
        /*0010*/ 	.word	0x00000000
	.align		4
        /*0014*/ 	.word	0xfffffffd
	.align		4
        /*0018*/ 	.word	0x00000000
	.align		4
        /*001c*/ 	.word	0xfffffffc


//--------------------- .nv.constant4             --------------------------
	.section	.nv.constant4,"a",@progbits
	.align	8
	.align		8
.nv.constant4:
        /*0000*/ 	.dword	_ZN40_INTERNAL_602870c6_4_k_cu_27c3df82_245044cuda3std3__45__cpo5beginE
	.align		8
        /*0008*/ 	.dword	_ZN40_INTERNAL_602870c6_4_k_cu_27c3df82_245044cuda3std3__45__cpo3endE
	.align		8
        /*0010*/ 	.dword	_ZN40_INTERNAL_602870c6_4_k_cu_27c3df82_245044cuda3std3__45__cpo6cbeginE
	.align		8
        /*0018*/ 	.dword	_ZN40_INTERNAL_602870c6_4_k_cu_27c3df82_245044cuda3std3__45__cpo4cendE
	.align		8
        /*0020*/ 	.dword	_ZN40_INTERNAL_602870c6_4_k_cu_27c3df82_245044cuda3std3__442_GLOBAL__N__602870c6_4_k_cu_27c3df82_245046ignoreE
	.align		8
        /*0028*/ 	.dword	_ZN40_INTERNAL_602870c6_4_k_cu_27c3df82_245044cuda3std3__419piecewise_constructE
	.align		8
        /*0030*/ 	.dword	_ZN40_INTERNAL_602870c6_4_k_cu_27c3df82_245044cuda3std3__48in_placeE
	.align		8
        /*0038*/ 	.dword	_ZN40_INTERNAL_602870c6_4_k_cu_27c3df82_245044cuda3std6ranges3__45__cpo4swapE
	.align		8
        /*0040*/ 	.dword	_ZN40_INTERNAL_602870c6_4_k_cu_27c3df82_245044cuda3std6ranges3__45__cpo9iter_moveE
	.align		8
        /*0048*/ 	.dword	_ZN40_INTERNAL_602870c6_4_k_cu_27c3df82_245044cute7productE
	.align		8
        /*0050*/ 	.dword	_ZN40_INTERNAL_602870c6_4_k_cu_27c3df82_245044cute1_E


//--------------------- .text._ZN7cutlass13device_kernelINS_4gemm6kernel13GemmUniversalIN4cute5tupleIJiiiiEEENS1_10collective13CollectiveMmaINS1_37MainloopSm90TmaGmmaWarpSpecializedFP8ILi9ENS5_IJNS4_1CILi1EEESB_SB_EEENS1_35KernelTmaWarpSpecializedCooperativeEEENS5_IJNSA_ILi128EEENSA_ILi64EEESF_EEENS_12float_e4m3_tENS5_IJlSB_lEEESI_SJ_NS4_8TiledMMAINS4_8MMA_AtomIJNS4_4SM904GMMA30MMA_64x64x32_F32E4M3E4M3_SS_TNILNSN_7ScaleInE1ELSP_1EEEEEENS4_6LayoutINS5_IJNSA_ILi2EEESB_SB_EEENS5_IJSB_NSA_ILi0EEESV_EEEEENS5_IJNS4_10UnderscoreESY_SY_EEEEENS4_13SM90_TMA_LOADENS4_14ComposedLayoutINS4_7SwizzleILi3ELi4ELi3EEENS4_18smem_ptr_flag_bitsILi8EEENSS_INS5_IJNSA_ILi8EEESF_EEENS5_IJSF_SB_EEEEEEEvNS4_8identityES11_S1B_vS1C_EENS_8epilogue10collective6detail29Sm90TmaWarpSpecializedAdapterINS1F_15DefaultEpilogueISI_SJ_SJ_NS1E_6thread17LinearCombinationISI_Li1EffLNS1J_9ScaleType4KindE0ELNS_15FloatRoundStyleE2ESI_EENS1_15EpilogueDefaultEEEEEvvEEEEvNT_6ParamsE --------------------------
	.section	.text._ZN7cutlass13device_kernelINS_4gemm6kernel13GemmUniversalIN4cute5tupleIJiiiiEEENS1_10collective13CollectiveMmaINS1_37MainloopSm90TmaGmmaWarpSpecializedFP8ILi9ENS5_IJNS4_1CILi1EEESB_SB_EEENS1_35KernelTmaWarpSpecializedCooperativeEEENS5_IJNSA_ILi128EEENSA_ILi64EEESF_EEENS_12float_e4m3_tENS5_IJlSB_lEEESI_SJ_NS4_8TiledMMAINS4_8MMA_AtomIJNS4_4SM904GMMA30MMA_64x64x32_F32E4M3E4M3_SS_TNILNSN_7ScaleInE1ELSP_1EEEEEENS4_6LayoutINS5_IJNSA_ILi2EEESB_SB_EEENS5_IJSB_NSA_ILi0EEESV_EEEEENS5_IJNS4_10UnderscoreESY_SY_EEEEENS4_13SM90_TMA_LOADENS4_14ComposedLayoutINS4_7SwizzleILi3ELi4ELi3EEENS4_18smem_ptr_flag_bitsILi8EEENSS_INS5_IJNSA_ILi8EEESF_EEENS5_IJSF_SB_EEEEEEEvNS4_8identityES11_S1B_vS1C_EENS_8epilogue10collective6detail29Sm90TmaWarpSpecializedAdapterINS1F_15DefaultEpilogueISI_SJ_SJ_NS1E_6thread17LinearCombinationISI_Li1EffLNS1J_9ScaleType4KindE0ELNS_15FloatRoundStyleE2ESI_EENS1_15EpilogueDefaultEEEEEvvEEEEvNT_6ParamsE,"ax",@progbits
	.align	128
.text._ZN7cutlass13device_kernelINS_4gemm6kernel13GemmUniversalIN4cute5tupleIJiiiiEEENS1_10collective13CollectiveMmaINS1_37MainloopSm90TmaGmmaWarpSpecializedFP8ILi9ENS5_IJNS4_1CILi1EEESB_SB_EEENS1_35KernelTmaWarpSpecializedCooperativeEEENS5_IJNSA_ILi128EEENSA_ILi64EEESF_EEENS_12float_e4m3_tENS5_IJlSB_lEEESI_SJ_NS4_8TiledMMAINS4_8MMA_AtomIJNS4_4SM904GMMA30MMA_64x64x32_F32E4M3E4M3_SS_TNILNSN_7ScaleInE1ELSP_1EEEEEENS4_6LayoutINS5_IJNSA_ILi2EEESB_SB_EEENS5_IJSB_NSA_ILi0EEESV_EEEEENS5_IJNS4_10UnderscoreESY_SY_EEEEENS4_13SM90_TMA_LOADENS4_14ComposedLayoutINS4_7SwizzleILi3ELi4ELi3EEENS4_18smem_ptr_flag_bitsILi8EEENSS_INS5_IJNSA_ILi8EEESF_EEENS5_IJSF_SB_EEEEEEEvNS4_8identityES11_S1B_vS1C_EENS_8epilogue10collective6detail29Sm90TmaWarpSpecializedAdapterINS1F_15DefaultEpilogueISI_SJ_SJ_NS1E_6thread17LinearCombinationISI_Li1EffLNS1J_9ScaleType4KindE0ELNS_15FloatRoundStyleE2ESI_EENS1_15EpilogueDefaultEEEEEvvEEEEvNT_6ParamsE:
        .type           _ZN7cutlass13device_kernelINS_4gemm6kernel13GemmUniversalIN4cute5tupleIJiiiiEEENS1_10collective13CollectiveMmaINS1_37MainloopSm90TmaGmmaWarpSpecializedFP8ILi9ENS5_IJNS4_1CILi1EEESB_SB_EEENS1_35KernelTmaWarpSpecializedCooperativeEEENS5_IJNSA_ILi128EEENSA_ILi64EEESF_EEENS_12float_e4m3_tENS5_IJlSB_lEEESI_SJ_NS4_8TiledMMAINS4_8MMA_AtomIJNS4_4SM904GMMA30MMA_64x64x32_F32E4M3E4M3_SS_TNILNSN_7ScaleInE1ELSP_1EEEEEENS4_6LayoutINS5_IJNSA_ILi2EEESB_SB_EEENS5_IJSB_NSA_ILi0EEESV_EEEEENS5_IJNS4_10UnderscoreESY_SY_EEEEENS4_13SM90_TMA_LOADENS4_14ComposedLayoutINS4_7SwizzleILi3ELi4ELi3EEENS4_18smem_ptr_flag_bitsILi8EEENSS_INS5_IJNSA_ILi8EEESF_EEENS5_IJSF_SB_EEEEEEEvNS4_8identityES11_S1B_vS1C_EENS_8epilogue10collective6detail29Sm90TmaWarpSpecializedAdapterINS1F_15DefaultEpilogueISI_SJ_SJ_NS1E_6thread17LinearCombinationISI_Li1EffLNS1J_9ScaleType4KindE0ELNS_15FloatRoundStyleE2ESI_EENS1_15EpilogueDefaultEEEEEvvEEEEvNT_6ParamsE,@function
        .size           _ZN7cutlass13device_kernelINS_4gemm6kernel13GemmUniversalIN4cute5tupleIJiiiiEEENS1_10collective13CollectiveMmaINS1_37MainloopSm90TmaGmmaWarpSpecializedFP8ILi9ENS5_IJNS4_1CILi1EEESB_SB_EEENS1_35KernelTmaWarpSpecializedCooperativeEEENS5_IJNSA_ILi128EEENSA_ILi64EEESF_EEENS_12float_e4m3_tENS5_IJlSB_lEEESI_SJ_NS4_8TiledMMAINS4_8MMA_AtomIJNS4_4SM904GMMA30MMA_64x64x32_F32E4M3E4M3_SS_TNILNSN_7ScaleInE1ELSP_1EEEEEENS4_6LayoutINS5_IJNSA_ILi2EEESB_SB_EEENS5_IJSB_NSA_ILi0EEESV_EEEEENS5_IJNS4_10UnderscoreESY_SY_EEEEENS4_13SM90_TMA_LOADENS4_14ComposedLayoutINS4_7SwizzleILi3ELi4ELi3EEENS4_18smem_ptr_flag_bitsILi8EEENSS_INS5_IJNSA_ILi8EEESF_EEENS5_IJSF_SB_EEEEEEEvNS4_8identityES11_S1B_vS1C_EENS_8epilogue10collective6detail29Sm90TmaWarpSpecializedAdapterINS1F_15DefaultEpilogueISI_SJ_SJ_NS1E_6thread17LinearCombinationISI_Li1EffLNS1J_9ScaleType4KindE0ELNS_15FloatRoundStyleE2ESI_EENS1_15EpilogueDefaultEEEEEvvEEEEvNT_6ParamsE,(.L_x_148 - _ZN7cutlass13device_kernelINS_4gemm6kernel13GemmUniversalIN4cute5tupleIJiiiiEEENS1_10collective13CollectiveMmaINS1_37MainloopSm90TmaGmmaWarpSpecializedFP8ILi9ENS5_IJNS4_1CILi1EEESB_SB_EEENS1_35KernelTmaWarpSpecializedCooperativeEEENS5_IJNSA_ILi128EEENSA_ILi64EEESF_EEENS_12float_e4m3_tENS5_IJlSB_lEEESI_SJ_NS4_8TiledMMAINS4_8MMA_AtomIJNS4_4SM904GMMA30MMA_64x64x32_F32E4M3E4M3_SS_TNILNSN_7ScaleInE1ELSP_1EEEEEENS4_6LayoutINS5_IJNSA_ILi2EEESB_SB_EEENS5_IJSB_NSA_ILi0EEESV_EEEEENS5_IJNS4_10UnderscoreESY_SY_EEEEENS4_13SM90_TMA_LOADENS4_14ComposedLayoutINS4_7SwizzleILi3ELi4ELi3EEENS4_18smem_ptr_flag_bitsILi8EEENSS_INS5_IJNSA_ILi8EEESF_EEENS5_IJSF_SB_EEEEEEEvNS4_8identityES11_S1B_vS1C_EENS_8epilogue10collective6detail29Sm90TmaWarpSpecializedAdapterINS1F_15DefaultEpilogueISI_SJ_SJ_NS1E_6thread17LinearCombinationISI_Li1EffLNS1J_9ScaleType4KindE0ELNS_15FloatRoundStyleE2ESI_EENS1_15EpilogueDefaultEEEEEvvEEEEvNT_6ParamsE)
        .other          _ZN7cutlass13device_kernelINS_4gemm6kernel13GemmUniversalIN4cute5tupleIJiiiiEEENS1_10collective13CollectiveMmaINS1_37MainloopSm90TmaGmmaWarpSpecializedFP8ILi9ENS5_IJNS4_1CILi1EEESB_SB_EEENS1_35KernelTmaWarpSpecializedCooperativeEEENS5_IJNSA_ILi128EEENSA_ILi64EEESF_EEENS_12float_e4m3_tENS5_IJlSB_lEEESI_SJ_NS4_8TiledMMAINS4_8MMA_AtomIJNS4_4SM904GMMA30MMA_64x64x32_F32E4M3E4M3_SS_TNILNSN_7ScaleInE1ELSP_1EEEEEENS4_6LayoutINS5_IJNSA_ILi2EEESB_SB_EEENS5_IJSB_NSA_ILi0EEESV_EEEEENS5_IJNS4_10UnderscoreESY_SY_EEEEENS4_13SM90_TMA_LOADENS4_14ComposedLayoutINS4_7SwizzleILi3ELi4ELi3EEENS4_18smem_ptr_flag_bitsILi8EEENSS_INS5_IJNSA_ILi8EEESF_EEENS5_IJSF_SB_EEEEEEEvNS4_8identityES11_S1B_vS1C_EENS_8epilogue10collective6detail29Sm90TmaWarpSpecializedAdapterINS1F_15DefaultEpilogueISI_SJ_SJ_NS1E_6thread17LinearCombinationISI_Li1EffLNS1J_9ScaleType4KindE0ELNS_15FloatRoundStyleE2ESI_EENS1_15EpilogueDefaultEEEEEvvEEEEvNT_6ParamsE,@"STO_CUDA_ENTRY STV_DEFAULT"
_ZN7cutlass13device_kernelINS_4gemm6kernel13GemmUniversalIN4cute5tupleIJiiiiEEENS1_10collective13CollectiveMmaINS1_37MainloopSm90TmaGmmaWarpSpecializedFP8ILi9ENS5_IJNS4_1CILi1EEESB_SB_EEENS1_35KernelTmaWarpSpecializedCooperativeEEENS5_IJNSA_ILi128EEENSA_ILi64EEESF_EEENS_12float_e4m3_tENS5_IJlSB_lEEESI_SJ_NS4_8TiledMMAINS4_8MMA_AtomIJNS4_4SM904GMMA30MMA_64x64x32_F32E4M3E4M3_SS_TNILNSN_7ScaleInE1ELSP_1EEEEEENS4_6LayoutINS5_IJNSA_ILi2EEESB_SB_EEENS5_IJSB_NSA_ILi0EEESV_EEEEENS5_IJNS4_10UnderscoreESY_SY_EEEEENS4_13SM90_TMA_LOADENS4_14ComposedLayoutINS4_7SwizzleILi3ELi4ELi3EEENS4_18smem_ptr_flag_bitsILi8EEENSS_INS5_IJNSA_ILi8EEESF_EEENS5_IJSF_SB_EEEEEEEvNS4_8identityES11_S1B_vS1C_EENS_8epilogue10collective6detail29Sm90TmaWarpSpecializedAdapterINS1F_15DefaultEpilogueISI_SJ_SJ_NS1E_6thread17LinearCombinationISI_Li1EffLNS1J_9ScaleType4KindE0ELNS_15FloatRoundStyleE2ESI_EENS1_15EpilogueDefaultEEEEEvvEEEEvNT_6ParamsE:
[----:B------:R-:W-:Y:S01]  /*0000*/  LDC R1, c[0x0][0x28] ;  /* 0x00000a00ff017b82 */ /* 0x000fe20000000800 */
[----:B------:R-:W0:Y:S01]  /*0010*/  S2R R2, SR_TID.X ;  /* 0x0000000000027919 */ /* 0x000e220000002100 */
[----:B------:R-:W-:Y:S01]  /*0020*/  ELECT P0, URZ, PT ;  /* 0x00000000003f782f */ /* 0x000fe20003800000 */
[----:B------:R-:W-:Y:S01]  /*0030*/  BSSY B0, `(.L_x_0) ;  /* 0x000000f000007945 */ /* 0x000fe20003800000 */
[--C-:B0-----:R-:W-:Y:S02]  /*0040*/  SHF.R.U32.HI R0, RZ, 0x5, R2.reuse ;  /* 0x00000005ff007819 */ /* 0x101fe40000011602 */
[----:B------:R-:W-:-:S03]  /*0050*/  SHF.R.U32.HI R4, RZ, 0x7, R2 ;  /* 0x00000007ff047819 */ /* 0x000fc60000011602 */
[----:B------:R-:W0:Y:S04]  /*0060*/  SHFL.IDX PT, R3, R0, RZ, 0x1f ;  /* 0x00001fff00037589 */ /* 0x000e2800000e0000 */
[----:B------:R1:W2:Y:S01]  /*0070*/  SHFL.IDX PT, R7, R4, RZ, 0x1f ;  /* 0x00001fff04077589 */ /* 0x0002a200000e0000 */
[----:B0-----:R-:W-:-:S13]  /*0080*/  ISETP.NE.OR P0, PT, R3, RZ, !P0 ;  /* 0x000000ff0300720c */ /* 0x001fda0004705670 */
[----:B-12---:R-:W-:Y:S05]  /*0090*/  @P0 BRA `(.L_x_1) ;  /* 0x0000000000200947 */ /* 0x006fea0003800000 */
[----:B------:R-:W-:Y:S02]  /*00a0*/  ULDC.64 UR4, c[0x0][0x198] ;  /* 0x0000660000047ab9 */ /* 0x000fe40000000a00 */
[----:B------:R-:W-:Y:S02]  /*00b0*/  UIADD3 UR6, UP0, UR4, 0xf0, URZ ;  /* 0x000000f004067890 */ /* 0x000fe4000ff1e03f */
[----:B------:R-:W-:Y:S02]  /*00c0*/  UIADD3 UR4, UP1, UR4, 0x1f0, URZ ;  /* 0x000001f004047890 */ /* 0x000fe4000ff3e03f */
[----:B------:R-:W-:Y:S02]  /*00d0*/  UIADD3.X UR7, URZ, UR5, URZ, UP0, !UPT ;  /* 0x000000053f077290 */ /* 0x000fe400087fe43f */
[----:B------:R-:W-:-:S07]  /*00e0*/  UIADD3.X UR5, URZ, UR5, URZ, UP1, !UPT ;  /* 0x000000053f057290 */ /* 0x000fce0008ffe43f */
[----:B------:R0:W-:Y:S02]  /*00f0*/  UTMACCTL.PF [UR6] ;  /* 0x00000000060079b9 */ /* 0x0001e40008040000 */
[----:B------:R0:W-:Y:S02]  /*0100*/  UTMACCTL.PF [UR4] ;  /* 0x00000000040079b9 */ /* 0x0001e40008040000 */
[----:B0-----:R-:W-:Y:S01]  /*0110*/  NOP ;  /* 0x0000000000007918 */ /* 0x001fe20000000000 */
.L_x_1:
[----:B------:R-:W-:Y:S05]  /*0120*/  BSYNC B0 ;  /* 0x0000000000007941 */ /* 0x000fea0003800000 */
.L_x_0:
[----:B------:R-:W0:Y:S02]  /*0130*/  SHFL.IDX PT, R4, R0, RZ, 0x1f ;  /* 0x00001fff00047589 */ /* 0x000e2400000e0000 */
[----:B0-----:R-:W-:-:S13]  /*0140*/  ISETP.NE.AND P0, PT, R4, RZ, PT ;  /* 0x000000ff0400720c */ /* 0x001fda0003f05270 */
[----:B------:R-:W-:Y:S05]  /*0150*/  @P0 BRA `(.L_x_2) ;  /* 0x00000000008c0947 */ /* 0x000fea0003800000 */
[----:B------:R-:W-:Y:S01]  /*0160*/  ELECT P0, URZ, PT ;  /* 0x00000000003f782f */ /* 0x000fe20003800000 */
[----:B------:R-:W-:-:S12]  /*0170*/  BSSY B0, `(.L_x_2) ;  /* 0x0000021000007945 */ /* 0x000fd80003800000 */
[----:B------:R-:W-:Y:S05]  /*0180*/  @!P0 BRA `(.L_x_3) ;  /* 0x00000000007c8947 */ /* 0x000fea0003800000 */
[----:B------:R-:W0:Y:S01]  /*0190*/  S2UR UR8, SR_CgaCtaId ;  /* 0x00000000000879c3 */ /* 0x000e220000008800 */
[----:B------:R-:W-:Y:S01]  /*01a0*/  UMOV UR4, 0x400 ;  /* 0x0000040000047882 */ /* 0x000fe20000000000 */
[----:B------:R-:W-:Y:S01]  /*01b0*/  UMOV UR5, 0x1 ;  /* 0x0000000100057882 */ /* 0x000fe20000000000 */
[----:B------:R-:W-:Y:S02]  /*01c0*/  UMOV UR6, 0x100 ;  /* 0x0000010000067882 */ /* 0x000fe40000000000 */
[----:B------:R-:W-:-:S04]  /*01d0*/  UIADD3 UR6, -UR6, 0x100000, URZ ;  /* 0x0010000006067890 */ /* 0x000fc8000fffe13f */
[----:B------:R-:W-:Y:S02]  /*01e0*/  USHF.L.U32 UR7, UR6, 0xb, URZ ;  /* 0x0000000b06077899 */ /* 0x000fe4000800063f */
[----:B------:R-:W-:Y:S02]  /*01f0*/  USHF.L.U32 UR6, UR6, 0x1, URZ ;  /* 0x0000000106067899 */ /* 0x000fe4000800063f */
[----:B0-----:R-:W-:Y:S02]  /*0200*/  ULEA UR8, UR8, UR4, 0x18 ;  /* 0x0000000408087291 */ /* 0x001fe4000f8ec03f */
[----:B------:R-:W-:-:S04]  /*0210*/  UIADD3 UR4, -UR5, 0x100000, URZ ;  /* 0x0010000005047890 */ /* 0x000fc8000fffe13f */
[----:B------:R-:W-:Y:S02]  /*0220*/  USHF.L.U32 UR5, UR4, 0xb, URZ ;  /* 0x0000000b04057899 */ /* 0x000fe4000800063f */
[----:B------:R-:W-:Y:S01]  /*0230*/  USHF.L.U32 UR4, UR4, 0x1, URZ ;  /* 0x0000000104047899 */ /* 0x000fe2000800063f */
[----:B------:R-:W0:Y:S11]  /*0240*/  FENCE.VIEW.ASYNC.S ;  /* 0x00000000000073c6 */ /* 0x000e360000000000 */
[----:B0-----:R0:W1:Y:S01]  /*0250*/  SYNCS.EXCH.64 URZ, [UR8], UR4 ;  /* 0x00000004083f75b2 */ /* 0x0010620008000100 */
[----:B------:R0:W2:Y:S01]  /*0260*/  SYNCS.EXCH.64 URZ, [UR8+0x48], UR6 ;  /* 0x00004806083f75b2 */ /* 0x0000a20008000100 */
[----:B------:R0:W3:Y:S01]  /*0270*/  SYNCS.EXCH.64 URZ, [UR8+0x8], UR4 ;  /* 0x00000804083f75b2 */ /* 0x0000e20008000100 */
[----:B------:R0:W4:Y:S01]  /*0280*/  SYNCS.EXCH.64 URZ, [UR8+0x50], UR6 ;  /* 0x00005006083f75b2 */ /* 0x0001220008000100 */
[----:B------:R0:W0:Y:S01]  /*0290*/  SYNCS.EXCH.64 URZ, [UR8+0x10], UR4 ;  /* 0x00001004083f75b2 */ /* 0x0000220008000100 */
        /* <DEDUP_REMOVED lines=13> */
[----:B------:R-:W-:Y:S01]  /*0370*/  NOP ;  /* 0x0000000000007918 */ /* 0x000fe20000000000 */
.L_x_3:
[----:B0-----:R-:W-:Y:S05]  /*0380*/  BSYNC B0 ;  /* 0x0000000000007941 */ /* 0x001fea0003800000 */
.L_x_2:
[----:B------:R-:W0:Y:S01]  /*0390*/  SHFL.IDX PT, R0, R0, RZ, 0x1f ;  /* 0x00001fff00007589 */ /* 0x000e2200000e0000 */
[----:B------:R-:W5:Y:S01]  /*03a0*/  LDC R4, c[0x0][0x65c] ;  /* 0x00019700ff047b82 */ /* 0x000f620000000800 */
[----:B------:R-:W-:Y:S02]  /*03b0*/  ELECT P0, URZ, PT ;  /* 0x00000000003f782f */ /* 0x000fe40003800000 */
[----:B------:R-:W-:Y:S01]  /*03c0*/  ISETP.NE.AND P2, PT, R7, RZ, PT ;  /* 0x000000ff0700720c */ /* 0x000fe20003f45270 */
[----:B------:R-:W1:Y:S01]  /*03d0*/  S2R R8, SR_CTAID.Y ;  /* 0x0000000000087919 */ /* 0x000e620000002600 */
[----:B------:R-:W-:Y:S01]  /*03e0*/  UMOV UR4, 0x20 ;  /* 0x0000002000047882 */ /* 0x000fe20000000000 */
[----:B------:R-:W-:Y:S01]  /*03f0*/  NOP ;  /* 0x0000000000007918 */ /* 0x000fe20000000000 */
[----:B------:R-:W-:Y:S01]  /*0400*/  NOP ;  /* 0x0000000000007918 */ /* 0x000fe20000000000 */
[----:B------:R-:W2:Y:S01]  /*0410*/  S2R R6, SR_CTAID.X ;  /* 0x0000000000067919 */ /* 0x000ea20000002500 */
[----:B0-----:R-:W-:-:S02]  /*0420*/  ISETP.NE.OR P0, PT, R0, RZ, !P0 ;  /* 0x000000ff0000720c */ /* 0x001fc40004705670 */
[----:B-----5:R-:W-:Y:S02]  /*0430*/  ISETP.NE.AND P4, PT, R4, 0x1, PT ;  /* 0x000000010400780c */ /* 0x020fe40003f85270 */
[----:B------:R-:W-:-:S04]  /*0440*/  SHF.R.S32.HI R4, RZ, 0x1f, R3 ;  /* 0x0000001fff047819 */ /* 0x000fc80000011403 */
[----:B------:R-:W-:-:S04]  /*0450*/  LEA.HI R4, R4, R3, RZ, 0x2 ;  /* 0x0000000304047211 */ /* 0x000fc800078f10ff */
[----:B------:R-:W-:Y:S01]  /*0460*/  LOP3.LUT R4, R4, 0xfffffffc, RZ, 0xc0, !PT ;  /* 0xfffffffc04047812 */ /* 0x000fe200078ec0ff */
[----:B------:R-:W-:Y:S01]  /*0470*/  VOTEU.ALL UP0, P0 ;  /* 0x00000000003f7886 */ /* 0x000fe20000000000 */
[----:B------:R-:W-:Y:S01]  /*0480*/  VOTEU.ALL UP1, P0 ;  /* 0x00000000003f7886 */ /* 0x000fe20000020000 */
[----:B------:R-:W2:Y:S01]  /*0490*/  @P4 LDC R9, c[0x0][0x10] ;  /* 0x00000400ff094b82 */ /* 0x000ea20000000800 */
[----:B------:R-:W-:Y:S02]  /*04a0*/  @P4 IMAD.MOV.U32 R5, RZ, RZ, RZ ;  /* 0x000000ffff054224 */ /* 0x000fe400078e00ff */
[----:B------:R-:W-:Y:S01]  /*04b0*/  IMAD.IADD R3, R3, 0x1, -R4 ;  /* 0x0000000103037824 */ /* 0x000fe200078e0a04 */
[----:B------:R-:W-:Y:S01]  /*04c0*/  @!UP0 UMOV UR6, 0x400 ;  /* 0x0000040000068882 */ /* 0x000fe20000000000 */
[----:B------:R-:W-:-:S04]  /*04d0*/  @!UP0 UIADD3 UR4, -UR4, 0x100000, URZ ;  /* 0x0010000004048890 */ /* 0x000fc8000fffe13f */
[----:B------:R-:W-:Y:S02]  /*04e0*/  @!UP0 USHF.L.U32 UR5, UR4, 0xb, URZ ;  /* 0x0000000b04058899 */ /* 0x000fe4000800063f */
[----:B------:R-:W-:Y:S01]  /*04f0*/  @!UP0 USHF.L.U32 UR4, UR4, 0x1, URZ ;  /* 0x0000000104048899 */ /* 0x000fe2000800063f */
[----:B-1----:R-:W-:Y:S01]  /*0500*/  @P4 IMAD.MOV.U32 R4, RZ, RZ, R8 ;  /* 0x000000ffff044224 */ /* 0x002fe200078e0008 */
[----:B------:R-:W0:Y:S01]  /*0510*/  @!UP0 S2UR UR7, SR_CgaCtaId ;  /* 0x00000000000789c3 */ /* 0x000e220000008800 */
[----:B------:R-:W-:-:S07]  /*0520*/  @P4 IMAD.MOV.U32 R13, RZ, RZ, RZ ;  /* 0x000000ffff0d4224 */ /* 0x000fce00078e00ff */
[----:B------:R-:W1:Y:S01]  /*0530*/  @!P4 LDC R11, c[0x0][0xc] ;  /* 0x00000300ff0bcb82 */ /* 0x000e620000000800 */
[----:B--2---:R-:W-:-:S04]  /*0540*/  @P4 IMAD.WIDE.U32 R4, R6, R9, R4 ;  /* 0x0000000906044225 */ /* 0x004fc800078e0004 */
[----:B------:R-:W-:Y:S02]  /*0550*/  VIADD R9, R7, 0xffffffff ;  /* 0xffffffff07097836 */ /* 0x000fe40000000000 */
[----:B------:R-:W-:Y:S01]  /*0560*/  @P4 IMAD.MOV.U32 R0, RZ, RZ, R4 ;  /* 0x000000ffff004224 */ /* 0x000fe200078e0004 */
[----:B0-----:R-:W-:Y:S02]  /*0570*/  @!UP0 ULEA UR6, UR7, UR6, 0x18 ;  /* 0x0000000607068291 */ /* 0x001fe4000f8ec03f */
[----:B------:R-:W-:Y:S01]  /*0580*/  ISETP.GE.U32.AND P1, PT, R9, 0x2, PT ;  /* 0x000000020900780c */ /* 0x000fe20003f26070 */
[----:B------:R-:W-:Y:S01]  /*0590*/  VOTEU.ALL UP0, P0 ;  /* 0x00000000003f7886 */ /* 0x000fe20000000000 */
[----:B------:R-:W-:Y:S01]  /*05a0*/  ISETP.NE.AND P0, PT, R3, 0x3, PT ;  /* 0x000000030300780c */ /* 0x000fe20003f05270 */
[----:B------:R-:W-:-:S03]  /*05b0*/  @P4 IMAD.IADD R5, R5, 0x1, R13 ;  /* 0x0000000105054824 */ /* 0x000fc600078e020d */
[----:B------:R-:W-:-:S04]  /*05c0*/  ISETP.EQ.OR P0, PT, R3, RZ, !P0 ;  /* 0x000000ff0300720c */ /* 0x000fc80004702670 */
[----:B------:R-:W-:Y:S01]  /*05d0*/  ISETP.EQ.AND P0, PT, R7, RZ, P0 ;  /* 0x000000ff0700720c */ /* 0x000fe20000702270 */
[----:B------:R-:W-:Y:S01]  /*05e0*/  IMAD.MOV.U32 R7, RZ, RZ, RZ ;  /* 0x000000ffff077224 */ /* 0x000fe200078e00ff */
[----:B------:R-:W0:Y:S02]  /*05f0*/  FENCE.VIEW.ASYNC.S ;  /* 0x00000000000073c6 */ /* 0x000e240000000000 */
[----:B0-----:R0:W3:Y:S01]  /*0600*/  @!UP0 SYNCS.EXCH.64 URZ, [UR6+0xa0], UR4 ;  /* 0x0000a004063f85b2 */ /* 0x0010e20008000100 */
[----:B------:R-:W-:Y:S01]  /*0610*/  SEL R4, RZ, 0x1, !P0 ;  /* 0x00000001ff047807 */ /* 0x000fe20004000000 */
[----:B-1----:R-:W-:-:S03]  /*0620*/  @!P4 IMAD.WIDE.U32 R10, R11, R8, R6 ;  /* 0x000000080b0ac225 */ /* 0x002fc600078e0006 */
[----:B------:R-:W-:Y:S01]  /*0630*/  SEL R4, R4, 0x2, P1 ;  /* 0x0000000204047807 */ /* 0x000fe20000800000 */
[----:B------:R-:W-:Y:S02]  /*0640*/  @!P4 IMAD.MOV.U32 R0, RZ, RZ, R10 ;  /* 0x000000ffff00c224 */ /* 0x000fe400078e000a */
[----:B------:R-:W-:Y:S01]  /*0650*/  @!P4 IMAD.MOV.U32 R5, RZ, RZ, R11 ;  /* 0x000000ffff05c224 */ /* 0x000fe200078e000b */
[----:B------:R0:W3:Y:S01]  /*0660*/  @!UP1 SYNCS.EXCH.64 URZ, [UR6+0xa8], UR4 ;  /* 0x0000a804063f95b2 */ /* 0x0000e20008000100 */
[----:B------:R-:W-:Y:S01]  /*0670*/  NOP ;  /* 0x0000000000007918 */ /* 0x000fe20000000000 */
[----:B---34-:R-:W-:Y:S06]  /*0680*/  BAR.SYNC.DEFER_BLOCKING 0x0 ;  /* 0x0000000000007b1d */ /* 0x018fec0000010000 */
[----:B------:R-:W-:Y:S05]  /*0690*/  @!P2 BRA `(.L_x_4) ;  /* 0x0000004c0080a947 */ /* 0x000fea0003800000 */
[----:B------:R-:W-:-:S13]  /*06a0*/  ISETP.GT.U32.AND P0, PT, R9, 0x1, PT ;  /* 0x000000010900780c */ /* 0x000fda0003f04070 */
[----:B0-----:R-:W-:Y:S05]  /*06b0*/  @P0 EXIT ;  /* 0x000000000000094d */ /* 0x001fea0003800000 */
[----:B------:R-:W-:Y:S01]  /*06c0*/  ULDC.64 UR4, c[0x0][0x650] ;  /* 0x0001940000047ab9 */ /* 0x000fe20000000a00 */
[----:B------:R-:W-:Y:S01]  /*06d0*/  PRMT R9, RZ, 0x7610, R9 ;  /* 0x00007610ff097816 */ /* 0x000fe20000000009 */
[----:B------:R-:W-:Y:S01]  /*06e0*/  IMAD.MOV.U32 R16, RZ, RZ, -0x1 ;  /* 0xffffffffff107424 */ /* 0x000fe200078e00ff */
[----:B------:R-:W-:Y:S01]  /*06f0*/  ISETP.GE.U32.AND P0, PT, R0, UR4, PT ;  /* 0x0000000400007c0c */ /* 0x000fe2000bf06070 */
[----:B------:R-:W-:Y:S02]  /*0700*/  IMAD.MOV.U32 R12, RZ, RZ, -0x1 ;  /* 0xffffffffff0c7424 */ /* 0x000fe400078e00ff */
[----:B------:R-:W-:Y:S01]  /*0710*/  IMAD.MOV.U32 R69, RZ, RZ, -0x1 ;  /* 0xffffffffff457424 */ /* 0x000fe200078e00ff */
[----:B------:R-:W-:-:S13]  /*0720*/  ISETP.GE.U32.AND.EX P0, PT, R5, UR5, PT, P0 ;  /* 0x0000000505007c0c */ /* 0x000fda000bf06100 */
[----:B------:R-:W-:Y:S05]  /*0730*/  @P0 BRA `(.L_x_5) ;  /* 0x0000000400600947 */ /* 0x000fea0003800000 */
[----:B------:R-:W0:Y:S01]  /*0740*/  LDC.64 R16, c[0x0][0x628] ;  /* 0x00018a00ff107b82 */ /* 0x000e220000000a00 */
[----:B------:R-:W-:Y:S02]  /*0750*/  IMAD.MOV.U32 R10, RZ, RZ, R0 ;  /* 0x000000ffff0a7224 */ /* 0x000fe400078e0000 */
[----:B------:R-:W-:-:S05]  /*0760*/  IMAD.MOV.U32 R11, RZ, RZ, R5 ;  /* 0x000000ffff0b7224 */ /* 0x000fca00078e0005 */
[----:B------:R-:W1:Y:S08]  /*0770*/  LDC R18, c[0x0][0x630] ;  /* 0x00018c00ff127b82 */ /* 0x000e700000000800 */
[----:B------:R-:W2:Y:S01]  /*0780*/  LDC.64 R20, c[0x0][0x620] ;  /* 0x00018800ff147b82 */ /* 0x000ea20000000a00 */
[----:B0-----:R-:W-:-:S04]  /*0790*/  ISETP.NE.U32.AND P0, PT, R16, RZ, PT ;  /* 0x000000ff1000720c */ /* 0x001fc80003f05070 */
[----:B------:R-:W-:-:S13]  /*07a0*/  ISETP.NE.AND.EX P0, PT, R17, RZ, PT, P0 ;  /* 0x000000ff1100720c */ /* 0x000fda0003f05300 */
[----:B-12---:R-:W-:Y:S05]  /*07b0*/  @!P0 BRA `(.L_x_6) ;  /* 0x0000000000288947 */ /* 0x006fea0003800000 */
[----:B------:R-:W0:Y:S02]  /*07c0*/  LDC R3, c[0x0][0x634] ;  /* 0x00018d00ff037b82 */ /* 0x000e240000000800 */
[----:B0-----:R-:W-:-:S05]  /*07d0*/  IADD3 R3, P0, R0, R3, RZ ;  /* 0x0000000300037210 */ /* 0x001fca0007f1e0ff */
[----:B------:R-:W-:-:S04]  /*07e0*/  IMAD.X R9, RZ, RZ, R5, P0 ;  /* 0x000000ffff097224 */ /* 0x000fc800000e0605 */
[----:B------:R-:W-:-:S04]  /*07f0*/  IMAD.WIDE.U32 R10, R9, R16, RZ ;  /* 0x00000010090a7225 */ /* 0x000fc800078e00ff */
[----:B------:R-:W-:-:S04]  /*0800*/  IMAD.WIDE.U32 R12, P0, R3, R17, R10 ;  /* 0x00000011030c7225 */ /* 0x000fc8000780000a */
[----:B------:R-:W-:-:S04]  /*0810*/  IMAD.WIDE.U32 R10, R3, R16, RZ ;  /* 0x00000010030a7225 */ /* 0x000fc800078e00ff */
[----:B------:R-:W-:Y:S01]  /*0820*/  IMAD.X R15, RZ, RZ, RZ, P0 ;  /* 0x000000ffff0f7224 */ /* 0x000fe200000e06ff */
[----:B------:R-:W-:Y:S01]  /*0830*/  IADD3 RZ, P0, R11, R12, RZ ;  /* 0x0000000c0bff7210 */ /* 0x000fe20007f1e0ff */
[----:B------:R-:W-:-:S04]  /*0840*/  IMAD.MOV.U32 R14, RZ, RZ, R13 ;  /* 0x000000ffff0e7224 */ /* 0x000fc800078e000d */
[----:B------:R-:W-:-:S08]  /*0850*/  IMAD.WIDE.U32.X R10, R9, R17, R14, P0 ;  /* 0x00000011090a7225 */ /* 0x000fd000000e040e */
.L_x_6:
[-CC-:B------:R-:W-:Y:S01]  /*0860*/  SHF.R.U64 R69, R10, R18.reuse, R11.reuse ;  /* 0x000000120a457219 */ /* 0x180fe2000000120b */
[----:B------:R-:W0:Y:S01]  /*0870*/  LDC.64 R22, c[0x0][0x640] ;  /* 0x00019000ff167b82 */ /* 0x000e220000000a00 */
[----:B------:R-:W-:Y:S01]  /*0880*/  SHF.R.U32.HI R7, RZ, R18, R11 ;  /* 0x00000012ff077219 */ /* 0x000fe2000001160b */
[----:B------:R-:W-:Y:S01]  /*0890*/  ULDC UR4, c[0x0][0x150] ;  /* 0x0000540000047ab9 */ /* 0x000fe20000000800 */
[----:B------:R-:W-:Y:S01]  /*08a0*/  IADD3 R9, P0, RZ, -R69, RZ ;  /* 0x80000045ff097210 */ /* 0x000fe20007f1e0ff */
[----:B------:R-:W-:Y:S01]  /*08b0*/  IMAD.MOV.U32 R10, RZ, RZ, R0 ;  /* 0x000000ffff0a7224 */ /* 0x000fe200078e0000 */
[----:B------:R-:W-:Y:S01]  /*08c0*/  I2FP.F32.U32 R3, R6 ;  /* 0x0000000600037245 */ /* 0x000fe20000201000 */
[----:B------:R-:W-:Y:S02]  /*08d0*/  IMAD.MOV.U32 R11, RZ, RZ, R5 ;  /* 0x000000ffff0b7224 */ /* 0x000fe400078e0005 */
[----:B------:R-:W1:Y:S01]  /*08e0*/  LDC R14, c[0x0][0x618] ;  /* 0x00018600ff0e7b82 */ /* 0x000e620000000800 */
[----:B------:R-:W-:-:S02]  /*08f0*/  IMAD.X R13, RZ, RZ, ~R7, P0 ;  /* 0x000000ffff0d7224 */ /* 0x000fc400000e0e07 */
[----:B------:R-:W-:Y:S01]  /*0900*/  FMUL R3, R3, UR4 ;  /* 0x0000000403037c20 */ /* 0x000fe20008400000 */
[----:B------:R-:W-:Y:S01]  /*0910*/  IMAD.WIDE.U32 R10, R9, R20, R10 ;  /* 0x00000014090a7225 */ /* 0x000fe200078e000a */
[----:B------:R-:W-:-:S03]  /*0920*/  ULDC UR4, c[0x0][0x154] ;  /* 0x0000550000047ab9 */ /* 0x000fc60000000800 */
[----:B------:R-:W-:Y:S01]  /*0930*/  IMAD R12, R13, R20, RZ ;  /* 0x000000140d0c7224 */ /* 0x000fe200078e02ff */
[----:B------:R-:W2:Y:S01]  /*0940*/  LDC R7, c[0x0][0x144] ;  /* 0x00005100ff077b82 */ /* 0x000ea20000000800 */
[----:B------:R-:W3:Y:S01]  /*0950*/  F2I.U32.TRUNC.NTZ R3, R3 ;  /* 0x0000000300037305 */ /* 0x000ee2000020f000 */
[----:B------:R-:W-:Y:S02]  /*0960*/  IMAD.MOV.U32 R13, RZ, RZ, -0x1 ;  /* 0xffffffffff0d7424 */ /* 0x000fe400078e00ff */
[----:B------:R-:W-:-:S04]  /*0970*/  IMAD R9, R9, R21, R12 ;  /* 0x0000001509097224 */ /* 0x000fc800078e020c */
[----:B------:R-:W4:Y:S01]  /*0980*/  LDC R18, c[0x0][0x608] ;  /* 0x00018200ff127b82 */ /* 0x000f220000000800 */
[----:B------:R-:W-:Y:S01]  /*0990*/  IMAD.IADD R11, R11, 0x1, R9 ;  /* 0x000000010b0b7824 */ /* 0x000fe200078e0209 */
[----:B0-----:R-:W-:Y:S02]  /*09a0*/  ISETP.NE.U32.AND P0, PT, R22, RZ, PT ;  /* 0x000000ff1600720c */ /* 0x001fe40003f05070 */
[----:B------:R-:W-:Y:S02]  /*09b0*/  I2FP.F32.U32 R9, R8 ;  /* 0x0000000800097245 */ /* 0x000fe40000201000 */
[----:B------:R-:W-:Y:S02]  /*09c0*/  ISETP.NE.AND.EX P0, PT, R23, RZ, PT, P0 ;  /* 0x000000ff1700720c */ /* 0x000fe40003f05300 */
[----:B------:R-:W0:Y:S01]  /*09d0*/  LDC R12, c[0x0][0x658] ;  /* 0x00019600ff0c7b82 */ /* 0x000e220000000800 */
[-C--:B-1----:R-:W-:Y:S01]  /*09e0*/  SHF.R.U64 R16, R10, R14.reuse, R11 ;  /* 0x0000000e0a107219 */ /* 0x082fe2000000120b */
[----:B---3--:R-:W-:Y:S01]  /*09f0*/  IMAD.MOV R10, RZ, RZ, -R3 ;  /* 0x000000ffff0a7224 */ /* 0x008fe200078e0a03 */
[----:B------:R-:W-:-:S05]  /*0a00*/  SHF.R.U32.HI R11, RZ, R14, R11 ;  /* 0x0000000eff0b7219 */ /* 0x000fca000001160b */
[----:B------:R-:W1:Y:S01]  /*0a10*/  LDC R17, c[0x0][0x148] ;  /* 0x00005200ff117b82 */ /* 0x000e620000000800 */
[----:B--2---:R-:W-:Y:S02]  /*0a20*/  IMAD R3, R7, R10, R6 ;  /* 0x0000000a07037224 */ /* 0x004fe400078e0206 */
[----:B------:R-:W-:-:S04]  /*0a30*/  FMUL R7, R9, UR4 ;  /* 0x0000000409077c20 */ /* 0x000fc80008400000 */
[----:B------:R2:W3:Y:S01]  /*0a40*/  F2I.U32.TRUNC.NTZ R15, R7 ;  /* 0x00000007000f7305 */ /* 0x0004e2000020f000 */
[----:B------:R-:W1:Y:S01]  /*0a50*/  LDC R21, c[0x0][0x600] ;  /* 0x00018000ff157b82 */ /* 0x000e620000000800 */
[-CC-:B----4-:R-:W-:Y:S02]  /*0a60*/  SHF.R.U64 R27, R16, R18.reuse, R11.reuse ;  /* 0x00000012101b7219 */ /* 0x190fe4000000120b */
[----:B------:R-:W-:Y:S01]  /*0a70*/  SHF.R.U32.HI R9, RZ, R18, R11 ;  /* 0x00000012ff097219 */ /* 0x000fe2000001160b */
[----:B------:R-:W-:-:S04]  /*0a80*/  IMAD.MOV.U32 R11, RZ, RZ, 0x1 ;  /* 0x00000001ff0b7424 */ /* 0x000fc800078e00ff */
[----:B------:R-:W4:Y:S01]  /*0a90*/  LDC R20, c[0x0][0x648] ;  /* 0x00019200ff147b82 */ /* 0x000f220000000800 */
[-C--:B0-----:R-:W-:Y:S02]  /*0aa0*/  SHF.L.U32 R6, R13, R12.reuse, RZ ;  /* 0x0000000c0d067219 */ /* 0x081fe400000006ff */
[-CC-:B------:R-:W-:Y:S02]  /*0ab0*/  SHF.R.U64 R18, R27, R12.reuse, R9.reuse ;  /* 0x0000000c1b127219 */ /* 0x180fe40000001209 */
[----:B------:R-:W-:Y:S02]  /*0ac0*/  SHF.R.U32.HI R19, RZ, R12, R9 ;  /* 0x0000000cff137219 */ /* 0x000fe40000011609 */
[----:B------:R-:W-:Y:S01]  /*0ad0*/  LOP3.LUT R14, RZ, R6, RZ, 0x33, !PT ;  /* 0x00000006ff0e7212 */ /* 0x000fe200078e33ff */
[----:B------:R-:W0:Y:S01]  /*0ae0*/  LDC R25, c[0x0][0x638] ;  /* 0x00018e00ff197b82 */ /* 0x000e220000000800 */
[----:B------:R-:W-:Y:S01]  /*0af0*/  SHF.L.U32 R9, R11, R12, RZ ;  /* 0x0000000c0b097219 */ /* 0x000fe200000006ff */
[----:B------:R-:W-:-:S02]  /*0b00*/  IMAD.MOV.U32 R6, RZ, RZ, R18 ;  /* 0x000000ffff067224 */ /* 0x000fc400078e0012 */
[----:B--2---:R-:W-:-:S04]  /*0b10*/  IMAD.MOV.U32 R7, RZ, RZ, R19 ;  /* 0x000000ffff077224 */ /* 0x004fc800078e0013 */
[----:B------:R-:W2:Y:S01]  /*0b20*/  LDC R24, c[0x0][0x610] ;  /* 0x00018400ff187b82 */ /* 0x000ea20000000800 */
[----:B---3--:R-:W-:Y:S05]  /*0b30*/  @!P0 BRA `(.L_x_7) ;  /* 0x0000000000288947 */ /* 0x008fea0003800000 */
[----:B------:R-:W3:Y:S02]  /*0b40*/  LDC R13, c[0x0][0x64c] ;  /* 0x00019300ff0d7b82 */ /* 0x000ee40000000800 */
[----:B---3--:R-:W-:-:S05]  /*0b50*/  IADD3 R13, P0, R18, R13, RZ ;  /* 0x0000000d120d7210 */ /* 0x008fca0007f1e0ff */
        /* <DEDUP_REMOVED lines=8> */
.L_x_7:
[----:B----4-:R-:W-:Y:S01]  /*0be0*/  SHF.R.U64 R6, R6, R20, R7 ;  /* 0x0000001406067219 */ /* 0x010fe20000001207 */
[----:B-1----:R-:W-:Y:S01]  /*0bf0*/  VIADD R7, R21, 0xffffffff ;  /* 0xffffffff15077836 */ /* 0x002fe20000000000 */
[----:B------:R-:W-:Y:S01]  /*0c00*/  LOP3.LUT R14, R27, R14, RZ, 0xc0, !PT ;  /* 0x0000000e1b0e7212 */ /* 0x000fe200078ec0ff */
[----:B------:R-:W-:Y:S02]  /*0c10*/  IMAD.MOV R15, RZ, RZ, -R15 ;  /* 0x000000ffff0f7224 */ /* 0x000fe400078e0a0f */
[----:B------:R-:W-:Y:S01]  /*0c20*/  IMAD.MOV R10, RZ, RZ, -R6 ;  /* 0x000000ffff0a7224 */ /* 0x000fe200078e0a06 */
[----:B------:R-:W-:Y:S01]  /*0c30*/  LOP3.LUT R7, R16, R7, RZ, 0xc0, !PT ;  /* 0x0000000710077212 */ /* 0x000fe200078ec0ff */
[----:B------:R-:W-:Y:S02]  /*0c40*/  IMAD R14, R9, R6, R14 ;  /* 0x00000006090e7224 */ /* 0x000fe400078e020e */
[----:B------:R-:W-:Y:S02]  /*0c50*/  @P4 IMAD R3, R17, R15, R8 ;  /* 0x0000000f11034224 */ /* 0x000fe400078e0208 */
[----:B0-----:R-:W-:-:S02]  /*0c60*/  IMAD R6, R10, R25, R18 ;  /* 0x000000190a067224 */ /* 0x001fc400078e0212 */
[----:B--2---:R-:W-:Y:S02]  /*0c70*/  IMAD R3, R14, R24, R3 ;  /* 0x000000180e037224 */ /* 0x004fe400078e0203 */
[----:B------:R-:W-:Y:S02]  /*0c80*/  IMAD R6, R6, R21, R7 ;  /* 0x0000001506067224 */ /* 0x000fe400078e0207 */
[----:B------:R-:W-:-:S03]  /*0c90*/  IMAD.MOV.U32 R9, RZ, RZ, 0x1 ;  /* 0x00000001ff097424 */ /* 0x000fc600078e00ff */
[----:B------:R-:W-:Y:S02]  /*0ca0*/  SEL R12, R6, R3, !P4 ;  /* 0x00000003060c7207 */ /* 0x000fe40006000000 */
[----:B------:R-:W-:-:S07]  /*0cb0*/  SEL R16, R3, R6, !P4 ;  /* 0x0000000603107207 */ /* 0x000fce0006000000 */
.L_x_5:
[----:B------:R-:W-:-:S08]  /*0cc0*/  NOP ;  /* 0x0000000000007918 */ /* 0x000fd00000000000 */
[----:B------:R-:W0:Y:S02]  /*0cd0*/  USETMAXREG.TRY_ALLOC.CTAPOOL UP0, 0xe8 ;  /* 0x000000e8000079c8 */ /* 0x000e240008000600 */
[----:B0-----:R-:W-:-:S13]  /*0ce0*/  PLOP3.LUT P0, PT, PT, PT, UP0, 0x80, 0x0 ;  /* 0x000000000000781c */ /* 0x001fda0003f0f008 */
[----:B------:R-:W-:Y:S05]  /*0cf0*/  @!P0 BRA `(.L_x_5) ;  /* 0xfffffffc00f08947 */ /* 0x000fea000383ffff */
[----:B------:R-:W-:Y:S01]  /*0d00*/  ULDC.64 UR4, c[0x0][0x598] ;  /* 0x0001660000047ab9 */ /* 0x000fe20000000a00 */
[----:B------:R-:W-:Y:S01]  /*0d10*/  ULDC.64 UR16, c[0x0][0x208] ;  /* 0x0000820000107ab9 */ /* 0x000fe20000000a00 */
[----:B------:R-:W-:-:S04]  /*0d20*/  ISETP.NE.U32.AND P0, PT, RZ, UR4, PT ;  /* 0x00000004ff007c0c */ /* 0x000fc8000bf05070 */
[----:B------:R-:W-:-:S13]  /*0d30*/  ISETP.NE.AND.EX P0, PT, RZ, UR5, PT, P0 ;  /* 0x00000005ff007c0c */ /* 0x000fda000bf05300 */
[----:B------:R-:W-:Y:S05]  /*0d40*/  @!P0 BRA `(.L_x_8) ;  /* 0x00000000001c8947 */ /* 0x000fea0003800000 */
[----:B------:R-:W0:Y:S02]  /*0d50*/  LDC.64 R6, c[0x0][0x598] ;  /* 0x00016600ff067b82 */ /* 0x000e240000000a00 */
[----:B0-----:R-:W2:Y:S02]  /*0d60*/  LDG.E.64 R6, desc[UR16][R6.64] ;  /* 0x0000001006067981 */ /* 0x001ea4000c1e1b00 */
[----:B--2---:R-:W-:-:S04]  /*0d70*/  ISETP.NE.U32.AND P0, PT, R6, RZ, PT ;  /* 0x000000ff0600720c */ /* 0x004fc80003f05070 */
[----:B------:R-:W-:-:S13]  /*0d80*/  ISETP.NE.AND.EX P0, PT, R7, RZ, PT, P0 ;  /* 0x000000ff0700720c */ /* 0x000fda0003f05300 */
[----:B------:R-:W-:Y:S05]  /*0d90*/  @!P0 BRA `(.L_x_8) ;  /* 0x0000000000088947 */ /* 0x000fea0003800000 */
[----:B------:R0:W5:Y:S01]  /*0da0*/  LD.E R3, desc[UR16][R6.64] ;  /* 0x0000001006037980 */ /* 0x000162000c101900 */
[----:B------:R-:W-:Y:S05]  /*0db0*/  BRA `(.L_x_9) ;  /* 0x0000000000207947 */ /* 0x000fea0003800000 */
.L_x_8:
[----:B------:R-:W-:Y:S02]  /*0dc0*/  ULDC.64 UR4, c[0x0][0x588] ;  /* 0x0001620000047ab9 */ /* 0x000fe40000000a00 */
[----:B------:R-:W-:-:S04]  /*0dd0*/  ISETP.NE.U32.AND P0, PT, RZ, UR4, PT ;  /* 0x00000004ff007c0c */ /* 0x000fc8000bf05070 */
[----:B------:R-:W-:-:S13]  /*0de0*/  ISETP.NE.AND.EX P0, PT, RZ, UR5, PT, P0 ;  /* 0x00000005ff007c0c */ /* 0x000fda000bf05300 */
[----:B------:R-:W-:Y:S05]  /*0df0*/  @!P0 BRA `(.L_x_10) ;  /* 0x00000000000c8947 */ /* 0x000fea0003800000 */
[----:B------:R-:W0:Y:S02]  /*0e00*/  LDC.64 R6, c[0x0][0x588] ;  /* 0x00016200ff067b82 */ /* 0x000e240000000a00 */
[----:B0-----:R1:W5:Y:S01]  /*0e10*/  LDG.E R3, desc[UR16][R6.64] ;  /* 0x0000001006037981 */ /* 0x001362000c1e1900 */
[----:B------:R-:W-:Y:S05]  /*0e20*/  BRA `(.L_x_9) ;  /* 0x0000000000047947 */ /* 0x000fea0003800000 */
.L_x_10:
[----:B------:R-:W2:Y:S02]  /*0e30*/  LDC R3, c[0x0][0x580] ;  /* 0x00016000ff037b82 */ /* 0x000ea40000000800 */
.L_x_9:
[----:B------:R-:W-:Y:S02]  /*0e40*/  ULDC.64 UR4, c[0x0][0x5a0] ;  /* 0x0001680000047ab9 */ /* 0x000fe40000000a00 */
[----:B------:R-:W-:-:S04]  /*0e50*/  ISETP.NE.U32.AND P0, PT, RZ, UR4, PT ;  /* 0x00000004ff007c0c */ /* 0x000fc8000bf05070 */
[----:B------:R-:W-:-:S13]  /*0e60*/  ISETP.NE.AND.EX P0, PT, RZ, UR5, PT, P0 ;  /* 0x00000005ff007c0c */ /* 0x000fda000bf05300 */
[----:B------:R-:W-:Y:S05]  /*0e70*/  @!P0 BRA `(.L_x_11) ;  /* 0x00000000001c8947 */ /* 0x000fea0003800000 */
[----:B01----:R-:W0:Y:S02]  /*0e80*/  LDC.64 R6, c[0x0][0x5a0] ;  /* 0x00016800ff067b82 */ /* 0x003e240000000a00 */
[----:B0-----:R-:W3:Y:S02]  /*0e90*/  LDG.E.64 R6, desc[UR16][R6.64] ;  /* 0x0000001006067981 */ /* 0x001ee4000c1e1b00 */
[----:B---3--:R-:W-:-:S04]  /*0ea0*/  ISETP.NE.U32.AND P0, PT, R6, RZ, PT ;  /* 0x000000ff0600720c */ /* 0x008fc80003f05070 */
[----:B------:R-:W-:-:S13]  /*0eb0*/  ISETP.NE.AND.EX P0, PT, R7, RZ, PT, P0 ;  /* 0x000000ff0700720c */ /* 0x000fda0003f05300 */
[----:B------:R-:W-:Y:S05]  /*0ec0*/  @!P0 BRA `(.L_x_11) ;  /* 0x0000000000088947 */ /* 0x000fea0003800000 */
[----:B------:R0:W5:Y:S01]  /*0ed0*/  LD.E R10, desc[UR16][R6.64] ;  /* 0x00000010060a7980 */ /* 0x000162000c101900 */
[----:B------:R-:W-:Y:S05]  /*0ee0*/  BRA `(.L_x_12) ;  /* 0x0000000000207947 */ /* 0x000fea0003800000 */
.L_x_11:
[----:B------:R-:W-:Y:S02]  /*0ef0*/  ULDC.64 UR4, c[0x0][0x590] ;  /* 0x0001640000047ab9 */ /* 0x000fe40000000a00 */
[----:B------:R-:W-:-:S04]  /*0f00*/  ISETP.NE.U32.AND P0, PT, RZ, UR4, PT ;  /* 0x00000004ff007c0c */ /* 0x000fc8000bf05070 */
[----:B------:R-:W-:-:S13]  /*0f10*/  ISETP.NE.AND.EX P0, PT, RZ, UR5, PT, P0 ;  /* 0x00000005ff007c0c */ /* 0x000fda000bf05300 */
[----:B------:R-:W-:Y:S05]  /*0f20*/  @!P0 BRA `(.L_x_13) ;  /* 0x00000000000c8947 */ /* 0x000fea0003800000 */
[----:B------:R-:W3:Y:S02]  /*0f30*/  LDC.64 R10, c[0x0][0x590] ;  /* 0x00016400ff0a7b82 */ /* 0x000ee40000000a00 */
[----:B---3--:R3:W5:Y:S01]  /*0f40*/  LDG.E R10, desc[UR16][R10.64] ;  /* 0x000000100a0a7981 */ /* 0x008762000c1e1900 */
[----:B------:R-:W-:Y:S05]  /*0f50*/  BRA `(.L_x_12) ;  /* 0x0000000000047947 */ /* 0x000fea0003800000 */
.L_x_13:
[----:B------:R-:W4:Y:S02]  /*0f60*/  LDC R10, c[0x0][0x584] ;  /* 0x00016100ff0a7b82 */ /* 0x000f240000000800 */
.L_x_12:
[----:B------:R-:W-:-:S13]  /*0f70*/  LOP3.LUT P0, RZ, R9, 0xff, RZ, 0xc0, !PT ;  /* 0x000000ff09ff7812 */ /* 0x000fda000780c0ff */
[----:B------:R-:W-:Y:S05]  /*0f80*/  @!P0 EXIT ;  /* 0x000000000000894d */ /* 0x000fea0003800000 */
[----:B------:R-:W-:Y:S01]  /*0f90*/  ULDC UR4, c[0x0][0x28c] ;  /* 0x0000a30000047ab9 */ /* 0x000fe20000000800 */
[----:B------:R-:W-:Y:S01]  /*0fa0*/  LOP3.LUT R80, R4, 0x1, RZ, 0xfc, !PT ;  /* 0x0000000104507812 */ /* 0x000fe200078efcff */
[----:B------:R-:W-:-:S04]  /*0fb0*/  UIADD3 UR4, UR4, 0x7f, URZ ;  /* 0x0000007f04047890 */ /* 0x000fc8000fffe03f */
[----:B------:R-:W-:-:S04]  /*0fc0*/  USHF.R.S32.HI UR5, URZ, 0x1f, UR4 ;  /* 0x0000001f3f057899 */ /* 0x000fc80008011404 */
[----:B------:R-:W-:-:S03]  /*0fd0*/  ULEA.HI UR5, UR5, UR4, URZ, 0x7 ;  /* 0x0000000405057291 */ /* 0x000fc6000f8f383f */
[----:B------:R-:W-:Y:S01]  /*0fe0*/  UMOV UR4, URZ ;  /* 0x0000003f00047c82 */ /* 0x000fe20008000000 */
[----:B------:R-:W-:-:S03]  /*0ff0*/  USHF.R.S32.HI UR9, URZ, 0x7, UR5 ;  /* 0x000000073f097899 */ /* 0x000fc60008011405 */
[----:B------:R-:W-:-:S09]  /*1000*/  UMOV UR5, URZ ;  /* 0x0000003f00057c82 */ /* 0x000fd20008000000 */
.L_x_102:
[----:B01----:R-:W-:Y:S01]  /*1010*/  LOP3.LUT R6, R2, 0x80, RZ, 0xc0, !PT ;  /* 0x0000008002067812 */ /* 0x003fe200078ec0ff */
[----:B------:R-:W0:Y:S01]  /*1020*/  S2UR UR13, SR_CgaCtaId ;  /* 0x00000000000d79c3 */ /* 0x000e220000008800 */
[----:B------:R-:W-:Y:S01]  /*1030*/  UMOV UR12, 0x400 ;  /* 0x00000400000c7882 */ /* 0x000fe20000000000 */
[----:B------:R-:W-:Y:S01]  /*1040*/  UMOV UR6, URZ ;  /* 0x0000003f00067c82 */ /* 0x000fe20008000000 */
[----:B------:R-:W-:Y:S01]  /*1050*/  SHF.R.U32.HI R6, RZ, 0x7, R6 ;  /* 0x00000007ff067819 */ /* 0x000fe20000011606 */
[----:B------:R-:W-:Y:S01]  /*1060*/  UMOV UR7, URZ ;  /* 0x0000003f00077c82 */ /* 0x000fe20008000000 */
[----:B------:R-:W-:Y:S01]  /*1070*/  UMOV UR18, UR5 ;  /* 0x0000000500127c82 */ /* 0x000fe20008000000 */
[----:B------:R-:W-:Y:S01]  /*1080*/  CS2R R14, SRZ ;  /* 0x00000000000e7805 */ /* 0x000fe2000001ff00 */
[----:B---3--:R-:W-:Y:S01]  /*1090*/  IMAD.MOV.U32 R11, RZ, RZ, RZ ;  /* 0x000000ffff0b7224 */ /* 0x008fe200078e00ff */
[----:B------:R-:W1:Y:S01]  /*10a0*/  LDC R7, c[0x0][0x28c] ;  /* 0x0000a300ff077b82 */ /* 0x000e620000000800 */
[----:B------:R-:W3:Y:S01]  /*10b0*/  SHFL.IDX PT, R6, R6, RZ, 0x1f ;  /* 0x00001fff06067589 */ /* 0x000ee200000e0000 */
[----:B------:R-:W-:-:S02]  /*10c0*/  CS2R R18, SRZ ;  /* 0x0000000000127805 */ /* 0x000fc4000001ff00 */
[----:B------:R-:W-:Y:S02]  /*10d0*/  CS2R R20, SRZ ;  /* 0x0000000000147805 */ /* 0x000fe4000001ff00 */
[----:B------:R-:W-:Y:S02]  /*10e0*/  CS2R R22, SRZ ;  /* 0x0000000000167805 */ /* 0x000fe4000001ff00 */
[----:B------:R-:W-:Y:S02]  /*10f0*/  CS2R R56, SRZ ;  /* 0x0000000000387805 */ /* 0x000fe4000001ff00 */
[----:B------:R-:W-:Y:S02]  /*1100*/  CS2R R58, SRZ ;  /* 0x00000000003a7805 */ /* 0x000fe4000001ff00 */
[----:B------:R-:W-:Y:S02]  /*1110*/  CS2R R60, SRZ ;  /* 0x00000000003c7805 */ /* 0x000fe4000001ff00 */
[----:B------:R-:W-:-:S02]  /*1120*/  CS2R R62, SRZ ;  /* 0x00000000003e7805 */ /* 0x000fc4000001ff00 */
[----:B------:R-:W-:Y:S02]  /*1130*/  CS2R R64, SRZ ;  /* 0x0000000000407805 */ /* 0x000fe4000001ff00 */
[----:B------:R-:W-:Y:S01]  /*1140*/  CS2R R66, SRZ ;  /* 0x0000000000427805 */ /* 0x000fe2000001ff00 */
[----:B------:R-:W-:Y:S01]  /*1150*/  IMAD.MOV.U32 R68, RZ, RZ, RZ ;  /* 0x000000ffff447224 */ /* 0x000fe200078e00ff */
[----:B------:R-:W-:Y:S02]  /*1160*/  CS2R R70, SRZ ;  /* 0x0000000000467805 */ /* 0x000fe4000001ff00 */
[----:B------:R-:W-:Y:S02]  /*1170*/  CS2R R72, SRZ ;  /* 0x0000000000487805 */ /* 0x000fe4000001ff00 */
[----:B------:R-:W-:Y:S02]  /*1180*/  CS2R R74, SRZ ;  /* 0x00000000004a7805 */ /* 0x000fe4000001ff00 */
[----:B------:R-:W-:-:S02]  /*1190*/  CS2R R76, SRZ ;  /* 0x00000000004c7805 */ /* 0x000fc4000001ff00 */
[----:B------:R-:W-:Y:S01]  /*11a0*/  CS2R R78, SRZ ;  /* 0x00000000004e7805 */ /* 0x000fe2000001ff00 */
[----:B------:R-:W-:Y:S01]  /*11b0*/  IMAD.U32 R9, RZ, RZ, UR4 ;  /* 0x00000004ff097e24 */ /* 0x000fe2000f8e00ff */
[----:B------:R-:W-:Y:S02]  /*11c0*/  CS2R R24, SRZ ;  /* 0x0000000000187805 */ /* 0x000fe4000001ff00 */
[----:B------:R-:W-:Y:S02]  /*11d0*/  CS2R R26, SRZ ;  /* 0x00000000001a7805 */ /* 0x000fe4000001ff00 */
[----:B------:R-:W-:Y:S02]  /*11e0*/  CS2R R28, SRZ ;  /* 0x00000000001c7805 */ /* 0x000fe4000001ff00 */
[----:B------:R-:W-:Y:S02]  /*11f0*/  CS2R R30, SRZ ;  /* 0x00000000001e7805 */ /* 0x000fe4000001ff00 */
[----:B------:R-:W-:-:S02]  /*1200*/  CS2R R32, SRZ ;  /* 0x0000000000207805 */ /* 0x000fc4000001ff00 */
[----:B------:R-:W-:Y:S02]  /*1210*/  CS2R R34, SRZ ;  /* 0x0000000000227805 */ /* 0x000fe4000001ff00 */
[----:B-1----:R-:W-:Y:S02]  /*1220*/  ISETP.GE.AND P0, PT, R7, 0x1, PT ;  /* 0x000000010700780c */ /* 0x002fe40003f06270 */
[----:B------:R-:W-:Y:S02]  /*1230*/  CS2R R36, SRZ ;  /* 0x0000000000247805 */ /* 0x000fe4000001ff00 */
[----:B---3--:R-:W-:Y:S02]  /*1240*/  R2UR UR8, R6 ;  /* 0x00000000060872ca */ /* 0x008fe400000e0000 */
[----:B------:R-:W-:Y:S02]  /*1250*/  CS2R R38, SRZ ;  /* 0x0000000000267805 */ /* 0x000fe4000001ff00 */
[----:B------:R-:W-:-:S02]  /*1260*/  CS2R R40, SRZ ;  /* 0x0000000000287805 */ /* 0x000fc4000001ff00 */
[----:B------:R-:W-:Y:S02]  /*1270*/  CS2R R42, SRZ ;  /* 0x00000000002a7805 */ /* 0x000fe4000001ff00 */
[----:B------:R-:W-:Y:S02]  /*1280*/  CS2R R44, SRZ ;  /* 0x00000000002c7805 */ /* 0x000fe4000001ff00 */
[----:B------:R-:W-:Y:S02]  /*1290*/  CS2R R46, SRZ ;  /* 0x00000000002e7805 */ /* 0x000fe4000001ff00 */
[----:B------:R-:W-:Y:S02]  /*12a0*/  CS2R R48, SRZ ;  /* 0x0000000000307805 */ /* 0x000fe4000001ff00 */
[----:B------:R-:W-:Y:S02]  /*12b0*/  CS2R R50, SRZ ;  /* 0x0000000000327805 */ /* 0x000fe4000001ff00 */
[----:B------:R-:W-:-:S02]  /*12c0*/  CS2R R52, SRZ ;  /* 0x0000000000347805 */ /* 0x000fc4000001ff00 */
[----:B------:R-:W-:Y:S01]  /*12d0*/  CS2R R54, SRZ ;  /* 0x0000000000367805 */ /* 0x000fe2000001ff00 */
[----:B------:R-:W-:-:S04]  /*12e0*/  ULEA.HI UR10, UR8, UR8, URZ, 0x1 ;  /* 0x00000008080a7291 */ /* 0x000fc8000f8f083f */
[----:B------:R-:W-:Y:S02]  /*12f0*/  ULOP3.LUT UR11, UR10, 0x7fffe, URZ, 0xc0, !UPT ;  /* 0x0007fffe0a0b7892 */ /* 0x000fe4000f8ec03f */
[----:B0-----:R-:W-:Y:S02]  /*1300*/  ULEA UR10, UR13, UR12, 0x18 ;  /* 0x0000000c0d0a7291 */ /* 0x001fe4000f8ec03f */
[----:B------:R-:W-:-:S03]  /*1310*/  UIADD3 UR11, UR8, -UR11, URZ ;  /* 0x8000000b080b7290 */ /* 0x000fc6000fffe03f */
[----:B------:R-:W-:Y:S01]  /*1320*/  UMOV UR8, URZ ;  /* 0x0000003f00087c82 */ /* 0x000fe20008000000 */
[----:B------:R-:W-:-:S04]  /*1330*/  ULEA UR11, UR11, UR10, 0xd ;  /* 0x0000000a0b0b7291 */ /* 0x000fc8000f8e683f */
[----:B------:R-:W-:-:S04]  /*1340*/  UIADD3 UR11, UR11, 0x180, URZ ;  /* 0x000001800b0b7890 */ /* 0x000fc8000fffe03f */
[----:B------:R-:W-:-:S04]  /*1350*/  USHF.R.U32.HI UR11, URZ, 0x4, UR11 ;  /* 0x000000043f0b7899 */ /* 0x000fc8000801160b */
[----:B------:R-:W-:Y:S01]  /*1360*/  ULOP3.LUT UR11, UR11, 0x3fff, URZ, 0xc0, !UPT ;  /* 0x00003fff0b0b7892 */ /* 0x000fe2000f8ec03f */
[----:B-----5:R-:W-:Y:S11]  /*1370*/  @!P0 BRA `(.L_x_14) ;  /* 0x0000000400a08947 */ /* 0x020ff60003800000 */
[----:B------:R-:W-:-:S13]  /*1380*/  ISETP.NE.AND P1, PT, R80, 0x3, PT ;  /* 0x000000035000780c */ /* 0x000fda0003f25270 */
[----:B------:R-:W-:Y:S05]  /*1390*/  @!P1 BRA `(.L_x_15) ;  /* 0x0000000000049947 */ /* 0x000fea0003800000 */
[----:B------:R-:W-:Y:S01]  /*13a0*/  BPT.TRAP 0x1 ;  /* 0x000000040000795c */ /* 0x000fe20000300000 */
.L_x_15:
[----:B------:R-:W-:Y:S01]  /*13b0*/  ULEA UR6, UR5, UR10, 0x3 ;  /* 0x0000000a05067291 */ /* 0x000fe2000f8e183f */
[----:B------:R-:W-:-:S05]  /*13c0*/  IMAD.U32 R6, RZ, RZ, UR4 ;  /* 0x00000004ff067e24 */ /* 0x000fca000f8e00ff */
[----:B------:R-:W-:-:S04]  /*13d0*/  SHF.L.U32 R6, R6, 0x1f, RZ ;  /* 0x0000001f06067819 */ /* 0x000fc800000006ff */
[----:B------:R0:W1:Y:S01]  /*13e0*/  SYNCS.PHASECHK.TRANS64.TRYWAIT P0, [UR6], R6 ;  /* 0x00000006ff0075a7 */ /* 0x0000620008000146 */
[----:B------:R-:W-:Y:S05]  /*13f0*/  @!P1 BRA `(.L_x_16) ;  /* 0x0000000000049947 */ /* 0x000fea0003800000 */
[----:B------:R-:W-:Y:S01]  /*1400*/  BPT.TRAP 0x1 ;  /* 0x000000040000795c */ /* 0x000fe20000300000 */
.L_x_16:
[----:B-1----:R-:W-:Y:S05]  /*1410*/  @P0 BRA `(.L_x_17) ;  /* 0x0000000000080947 */ /* 0x002fea0003800000 */
[----:B------:R-:W1:Y:S02]  /*1420*/  SYNCS.PHASECHK.TRANS64.TRYWAIT P0, [UR6], R6 ;  /* 0x00000006ff0075a7 */ /* 0x000e640008000146 */
[----:B-1----:R-:W-:Y:S05]  /*1430*/  @!P0 BRA `(.L_x_18) ;  /* 0x0000005800648947 */ /* 0x002fea0003800000 */
.L_x_17:
[----:B------:R-:W-:Y:S01]  /*1440*/  UIADD3 UR6, UR10, 0x24180, URZ ;  /* 0x000241800a067890 */ /* 0x000fe2000fffe03f */
[----:B------:R-:W-:Y:S01]  /*1450*/  WARPGROUP.ARRIVE ;  /* 0x00000000000079c5 */ /* 0x000fe20000000000 */
[----:B------:R-:W-:Y:S01]  /*1460*/  ULOP3.LUT UR8, UR11, 0x10000, URZ, 0xfc, !UPT ;  /* 0x000100000b087892 */ /* 0x000fe2000f8efc3f */
[----:B------:R-:W-:Y:S01]  /*1470*/  CS2R R14, SRZ ;  /* 0x00000000000e7805 */ /* 0x000fe2000001ff00 */
[----:B------:R-:W-:Y:S01]  /*1480*/  USHF.R.U32.HI UR6, URZ, 0x4, UR6 ;  /* 0x000000043f067899 */ /* 0x000fe20008011606 */
[----:B------:R-:W-:Y:S01]  /*1490*/  IMAD.MOV.U32 R11, RZ, RZ, RZ ;  /* 0x000000ffff0b7224 */ /* 0x000fe200078e00ff */
[----:B------:R-:W-:Y:S01]  /*14a0*/  UMOV UR13, 0x40000040 ;  /* 0x40000040000d7882 */ /* 0x000fe20000000000 */
[----:B------:R-:W-:Y:S01]  /*14b0*/  UMOV UR15, 0x40000040 ;  /* 0x40000040000f7882 */ /* 0x000fe20000000000 */
[----:B------:R-:W-:Y:S01]  /*14c0*/  ULOP3.LUT UR6, UR6, 0x3fff, URZ, 0xc0, !UPT ;  /* 0x00003fff06067892 */ /* 0x000fe2000f8ec03f */
[----:B------:R-:W-:Y:S02]  /*14d0*/  CS2R R18, SRZ ;  /* 0x0000000000127805 */ /* 0x000fe4000001ff00 */
[----:B------:R-:W-:-:S02]  /*14e0*/  CS2R R20, SRZ ;  /* 0x0000000000147805 */ /* 0x000fc4000001ff00 */
[----:B------:R-:W-:Y:S01]  /*14f0*/  CS2R R22, SRZ ;  /* 0x0000000000167805 */ /* 0x000fe2000001ff00 */
[----:B------:R-:W-:Y:S01]  /*1500*/  ULOP3.LUT UR7, UR6, 0x10000, URZ, 0xfc, !UPT ;  /* 0x0001000006077892 */ /* 0x000fe2000f8efc3f */
[----:B------:R-:W-:Y:S01]  /*1510*/  CS2R R56, SRZ ;  /* 0x0000000000387805 */ /* 0x000fe2000001ff00 */
[----:B------:R-:W-:Y:S01]  /*1520*/  ULEA UR6, UR5, UR8, 0xa ;  /* 0x0000000805067291 */ /* 0x000fe2000f8e503f */
[----:B------:R-:W-:Y:S01]  /*1530*/  CS2R R58, SRZ ;  /* 0x00000000003a7805 */ /* 0x000fe2000001ff00 */
[----:B------:R-:W-:Y:S01]  /*1540*/  ULEA UR7, UR5, UR7, 0x9 ;  /* 0x0000000705077291 */ /* 0x000fe2000f8e483f */
[----:B------:R-:W-:Y:S02]  /*1550*/  CS2R R60, SRZ ;  /* 0x00000000003c7805 */ /* 0x000fe4000001ff00 */
[----:B------:R-:W-:Y:S02]  /*1560*/  CS2R R62, SRZ ;  /* 0x00000000003e7805 */ /* 0x000fe4000001ff00 */
[----:B------:R-:W-:-:S02]  /*1570*/  CS2R R64, SRZ ;  /* 0x0000000000407805 */ /* 0x000fc4000001ff00 */
[----:B------:R-:W-:Y:S01]  /*1580*/  CS2R R66, SRZ ;  /* 0x0000000000427805 */ /* 0x000fe2000001ff00 */
[----:B------:R-:W-:Y:S01]  /*1590*/  UMOV UR12, UR6 ;  /* 0x00000006000c7c82 */ /* 0x000fe20008000000 */
[----:B------:R-:W-:Y:S01]  /*15a0*/  IMAD.MOV.U32 R68, RZ, RZ, RZ ;  /* 0x000000ffff447224 */ /* 0x000fe200078e00ff */
[----:B------:R-:W-:Y:S01]  /*15b0*/  UMOV UR14, UR7 ;  /* 0x00000007000e7c82 */ /* 0x000fe20008000000 */
[----:B------:R-:W-:Y:S01]  /*15c0*/  CS2R R70, SRZ ;  /* 0x0000000000467805 */ /* 0x000fe2000001ff00 */
[----:B------:R-:W-:Y:S01]  /*15d0*/  QGMMA.64x64x32.F32.E4M3.E4M3 R24, gdesc[UR12], RZ, !UPT ;  /* 0x00e000000c1879f3 */ /* 0x000fe2000c7008ff */
[----:B------:R-:W-:Y:S01]  /*15e0*/  UIADD3 UR12, UR6, 0x2, URZ ;  /* 0x00000002060c7890 */ /* 0x000fe2000fffe03f */
[----:B------:R-:W-:Y:S01]  /*15f0*/  CS2R R72, SRZ ;  /* 0x0000000000487805 */ /* 0x000fe2000001ff00 */
[----:B------:R-:W-:Y:S01]  /*1600*/  UIADD3 UR14, UR7, 0x2, URZ ;  /* 0x00000002070e7890 */ /* 0x000fe2000fffe03f */
[----:B------:R-:W-:Y:S01]  /*1610*/  CS2R R74, SRZ ;  /* 0x00000000004a7805 */ /* 0x000fe2000001ff00 */
[----:B------:R-:W-:Y:S01]  /*1620*/  UMOV UR13, 0x40000040 ;  /* 0x40000040000d7882 */ /* 0x000fe20000000000 */
[----:B------:R-:W-:Y:S01]  /*1630*/  UMOV UR15, 0x40000040 ;  /* 0x40000040000f7882 */ /* 0x000fe20000000000 */
[----:B------:R-:W-:-:S02]  /*1640*/  CS2R R76, SRZ ;  /* 0x00000000004c7805 */ /* 0x000fc4000001ff00 */
[----:B------:R-:W-:-:S03]  /*1650*/  CS2R R78, SRZ ;  /* 0x00000000004e7805 */ /* 0x000fc6000001ff00 */
[----:B------:R-:W-:Y:S01]  /*1660*/  QGMMA.64x64x32.F32.E4M3.E4M3 R24, gdesc[UR12], R24 ;  /* 0x00e000000c1879f3 */ /* 0x000fe20008700818 */
[----:B------:R-:W-:Y:S02]  /*1670*/  UIADD3 UR12, UR6, 0x4, URZ ;  /* 0x00000004060c7890 */ /* 0x000fe4000fffe03f */
[----:B------:R-:W-:Y:S01]  /*1680*/  UIADD3 UR14, UR7, 0x4, URZ ;  /* 0x00000004070e7890 */ /* 0x000fe2000fffe03f */
[----:B------:R-:W-:Y:S01]  /*1690*/  UMOV UR13, 0x40000040 ;  /* 0x40000040000d7882 */ /* 0x000fe20000000000 */
[----:B------:R-:W-:-:S07]  /*16a0*/  UMOV UR15, 0x40000040 ;  /* 0x40000040000f7882 */ /* 0x000fce0000000000 */
[----:B------:R-:W-:Y:S01]  /*16b0*/  QGMMA.64x64x32.F32.E4M3.E4M3 R24, gdesc[UR12], R24 ;  /* 0x00e000000c1879f3 */ /* 0x000fe20008700818 */
[----:B------:R-:W-:Y:S02]  /*16c0*/  UIADD3 UR14, UR7, 0x6, URZ ;  /* 0x00000006070e7890 */ /* 0x000fe4000fffe03f */
[----:B------:R-:W-:Y:S01]  /*16d0*/  UIADD3 UR12, UR6, 0x6, URZ ;  /* 0x00000006060c7890 */ /* 0x000fe2000fffe03f */
[----:B------:R-:W-:Y:S01]  /*16e0*/  ULDC UR7, c[0x0][0x50c] ;  /* 0x0001430000077ab9 */ /* 0x000fe20000000800 */
[----:B------:R-:W-:Y:S01]  /*16f0*/  UMOV UR13, 0x40000040 ;  /* 0x40000040000d7882 */ /* 0x000fe20000000000 */
[----:B------:R-:W-:Y:S01]  /*1700*/  UISETP.NE.AND UP0, UPT, UR7, 0x4, UPT ;  /* 0x000000040700788c */ /* 0x000fe2000bf05270 */
[----:B------:R-:W-:Y:S01]  /*1710*/  UMOV UR15, 0x40000040 ;  /* 0x40000040000f7882 */ /* 0x000fe20000000000 */
[----:B------:R-:W-:Y:S02]  /*1720*/  UMOV UR6, 0x4 ;  /* 0x0000000400067882 */ /* 0x000fe40000000000 */
[----:B------:R-:W-:-:S06]  /*1730*/  USEL UR7, URZ, 0x1, UP0 ;  /* 0x000000013f077887 */ /* 0x000fcc0008000000 */
[----:B------:R-:W-:Y:S01]  /*1740*/  ISETP.NE.AND P0, PT, RZ, UR7, PT ;  /* 0x00000007ff007c0c */ /* 0x000fe2000bf05270 */
[----:B------:R-:W-:-:S12]  /*1750*/  QGMMA.64x64x32.F32.E4M3.E4M3 R24, gdesc[UR12], R24, gsb0 ;  /* 0x00e000000c1879f3 */ /* 0x000fd80008000818 */
[----:B------:R-:W-:Y:S05]  /*1760*/  @!P0 BRA `(.L_x_19) ;  /* 0x0000000000888947 */ /* 0x000fea0003800000 */
[----:B------:R-:W-:Y:S02]  /*1770*/  WARPGROUP.DEPBAR.LE gsb0, 0x0 ;  /* 0x00008000000079c5 */ /* 0x000fe40000010000 */
[----:B------:R-:W-:-:S01]  /*1780*/  FADD R79, RZ, R24 ;  /* 0x00000018ff4f7221 */ /* 0x000fc20000000000 */
[----:B------:R-:W-:Y:S01]  /*1790*/  FADD R78, RZ, R25 ;  /* 0x00000019ff4e7221 */ /* 0x000fe20000000000 */
        /* <DEDUP_REMOVED lines=30> */
[----:B------:R-:W-:-:S06]  /*1980*/  UMOV UR6, URZ ;  /* 0x0000003f00067c82 */ /* 0x000fcc0008000000 */
.L_x_19:
[----:B------:R-:W-:-:S04]  /*1990*/  UIADD3 UR18, UR5, 0x1, URZ ;  /* 0x0000000105127890 */ /* 0x000fc8000fffe03f */
[----:B------:R-:W-:-:S04]  /*19a0*/  UISETP.NE.AND UP0, UPT, UR18, 0x9, UPT ;  /* 0x000000091200788c */ /* 0x000fc8000bf05270 */
[----:B------:R-:W-:Y:S02]  /*19b0*/  USEL UR8, URZ, 0x1, UP0 ;  /* 0x000000013f087887 */ /* 0x000fe40008000000 */
[----:B------:R-:W-:Y:S02]  /*19c0*/  USEL UR18, UR18, URZ, UP0 ;  /* 0x0000003f12127287 */ /* 0x000fe40008000000 */
[----:B------:R-:W-:-:S06]  /*19d0*/  ULOP3.LUT UR8, UR4, UR8, URZ, 0x3c, !UPT ;  /* 0x0000000804087292 */ /* 0x000fcc000f8e3c3f */
[----:B------:R-:W-:Y:S01]  /*19e0*/  IMAD.U32 R9, RZ, RZ, UR8 ;  /* 0x00000008ff097e24 */ /* 0x000fe2000f8e00ff */
[----:B------:R-:W-:-:S06]  /*19f0*/  UMOV UR8, 0x1 ;  /* 0x0000000100087882 */ /* 0x000fcc0000000000 */
.L_x_14:
[----:B------:R-:W-:-:S04]  /*1a00*/  UISETP.LT.AND UP0, UPT, UR9, 0x1, UPT ;  /* 0x000000010900788c */ /* 0x000fc8000bf01270 */
[----:B------:R-:W-:-:S04]  /*1a10*/  USEL UR12, UR9, 0x1, UP0 ;  /* 0x00000001090c7887 */ /* 0x000fc80008000000 */
[----:B------:R-:W-:-:S04]  /*1a20*/  UIADD3 UR12, UR9, -UR12, URZ ;  /* 0x8000000c090c7290 */ /* 0x000fc8000fffe03f */
[----:B------:R-:W-:-:S06]  /*1a30*/  UISETP.GE.AND UP0, UPT, UR12, 0x1, UPT ;  /* 0x000000010c00788c */ /* 0x000fcc000bf06270 */
[----:B------:R-:W-:-:S13]  /*1a40*/  PLOP3.LUT P0, PT, PT, PT, UP0, 0x80, 0x0 ;  /* 0x000000000000781c */ /* 0x000fda0003f0f008 */
[----:B------:R-:W-:Y:S05]  /*1a50*/  @!P0 BRA `(.L_x_20) ;  /* 0x0000000400b48947 */ /* 0x000fea0003800000 */
[----:B01----:R-:W-:Y:S01]  /*1a60*/  IMAD.U32 R6, RZ, RZ, UR12 ;  /* 0x0000000cff067e24 */ /* 0x003fe2000f8e00ff */
[----:B------:R-:W-:Y:S01]  /*1a70*/  UMOV UR19, UR5 ;  /* 0x0000000500137c82 */ /* 0x000fe20008000000 */
[----:B------:R-:W-:-:S05]  /*1a80*/  ULDC UR20, c[0x0][0x50c] ;  /* 0x0001430000147ab9 */ /* 0x000fca0000000800 */
.L_x_28:
[----:B------:R-:W-:-:S13]  /*1a90*/  ISETP.NE.AND P1, PT, R80, 0x3, PT ;  /* 0x000000035000780c */ /* 0x000fda0003f25270 */
[----:B01----:R-:W-:Y:S05]  /*1aa0*/  @!P1 BRA `(.L_x_21) ;  /* 0x0000000000049947 */ /* 0x003fea0003800000 */
[----:B------:R-:W-:Y:S01]  /*1ab0*/  BPT.TRAP 0x1 ;  /* 0x000000040000795c */ /* 0x000fe20000300000 */
.L_x_21:
[----:B------:R-:W0:Y:S01]  /*1ac0*/  S2UR UR12, SR_CgaCtaId ;  /* 0x00000000000c79c3 */ /* 0x000e220000008800 */
[----:B------:R-:W-:Y:S01]  /*1ad0*/  UMOV UR10, 0x400 ;  /* 0x00000400000a7882 */ /* 0x000fe20000000000 */
[----:B------:R-:W-:Y:S01]  /*1ae0*/  SHF.L.U32 R7, R9, 0x1f, RZ ;  /* 0x0000001f09077819 */ /* 0x000fe200000006ff */
[----:B0-----:R-:W-:-:S04]  /*1af0*/  ULEA UR10, UR12, UR10, 0x18 ;  /* 0x0000000a0c0a7291 */ /* 0x001fc8000f8ec03f */
[----:B------:R-:W-:-:S09]  /*1b00*/  ULEA UR12, UR18, UR10, 0x3 ;  /* 0x0000000a120c7291 */ /* 0x000fd2000f8e183f */
[----:B------:R0:W1:Y:S01]  /*1b10*/  SYNCS.PHASECHK.TRANS64.TRYWAIT P0, [UR12], R7 ;  /* 0x00000007ff0075a7 */ /* 0x000062000800014c */
[----:B------:R-:W-:Y:S05]  /*1b20*/  @!P1 BRA `(.L_x_22) ;  /* 0x0000000000049947 */ /* 0x000fea0003800000 */
[----:B------:R-:W-:Y:S01]  /*1b30*/  BPT.TRAP 0x1 ;  /* 0x000000040000795c */ /* 0x000fe20000300000 */
.L_x_22:
[----:B-1----:R-:W-:Y:S05]  /*1b40*/  @P0 BRA `(.L_x_23) ;  /* 0x0000000000080947 */ /* 0x002fea0003800000 */
[----:B------:R-:W1:Y:S02]  /*1b50*/  SYNCS.PHASECHK.TRANS64.TRYWAIT P0, [UR12], R7 ;  /* 0x00000007ff0075a7 */ /* 0x000e64000800014c */
[----:B-1----:R-:W-:Y:S05]  /*1b60*/  @!P0 BRA `(.L_x_24) ;  /* 0x0000005000b08947 */ /* 0x002fea0003800000 */
.L_x_23:
[----:B------:R-:W-:Y:S01]  /*1b70*/  UIADD3 UR12, UR10, 0x24180, URZ ;  /* 0x000241800a0c7890 */ /* 0x000fe2000fffe03f */
[----:B------:R-:W-:Y:S01]  /*1b80*/  WARPGROUP.ARRIVE ;  /* 0x00000000000079c5 */ /* 0x000fe20000000000 */
[----:B------:R-:W-:Y:S02]  /*1b90*/  UISETP.NE.AND UP0, UPT, UR7, URZ, UPT ;  /* 0x0000003f0700728c */ /* 0x000fe4000bf05270 */
[----:B------:R-:W-:Y:S02]  /*1ba0*/  USHF.R.U32.HI UR12, URZ, 0x4, UR12 ;  /* 0x000000043f0c7899 */ /* 0x000fe4000801160c */
[----:B------:R-:W-:Y:S02]  /*1bb0*/  USEL UR8, UR8, URZ, !UP0 ;  /* 0x0000003f08087287 */ /* 0x000fe4000c000000 */
[----:B------:R-:W-:Y:S02]  /*1bc0*/  ULOP3.LUT UR12, UR12, 0x3fff, URZ, 0xc0, !UPT ;  /* 0x00003fff0c0c7892 */ /* 0x000fe4000f8ec03f */
[----:B------:R-:W-:-:S02]  /*1bd0*/  UISETP.NE.U32.AND UP0, UPT, UR8, URZ, UPT ;  /* 0x0000003f0800728c */ /* 0x000fc4000bf05070 */
[----:B------:R-:W-:Y:S02]  /*1be0*/  ULOP3.LUT UR7, UR11, 0x10000, URZ, 0xfc, !UPT ;  /* 0x000100000b077892 */ /* 0x000fe4000f8efc3f */
[----:B------:R-:W-:Y:S02]  /*1bf0*/  ULOP3.LUT UR8, UR12, 0x10000, URZ, 0xfc, !UPT ;  /* 0x000100000c087892 */ /* 0x000fe4000f8efc3f */
[----:B------:R-:W-:Y:S02]  /*1c00*/  ULEA UR7, UR18, UR7, 0xa ;  /* 0x0000000712077291 */ /* 0x000fe4000f8e503f */
[----:B------:R-:W-:Y:S01]  /*1c10*/  ULEA UR8, UR18, UR8, 0x9 ;  /* 0x0000000812087291 */ /* 0x000fe2000f8e483f */
[----:B------:R-:W-:Y:S01]  /*1c20*/  UMOV UR13, 0x40000040 ;  /* 0x40000040000d7882 */ /* 0x000fe20000000000 */
[----:B------:R-:W-:Y:S01]  /*1c30*/  UMOV UR15, 0x40000040 ;  /* 0x40000040000f7882 */ /* 0x000fe20000000000 */
[----:B------:R-:W-:Y:S02]  /*1c40*/  UIADD3 UR6, UR6, 0x4, URZ ;  /* 0x0000000406067890 */ /* 0x000fe4000fffe03f */
[----:B------:R-:W-:-:S02]  /*1c50*/  UMOV UR12, UR7 ;  /* 0x00000007000c7c82 */ /* 0x000fc40008000000 */
[----:B------:R-:W-:Y:S02]  /*1c60*/  UMOV UR14, UR8 ;  /* 0x00000008000e7c82 */ /* 0x000fe40008000000 */
[----:B------:R-:W-:Y:S01]  /*1c70*/  QGMMA.64x64x32.F32.E4M3.E4M3 R24, gdesc[UR12], R24, UP0 ;  /* 0x00e000000c1879f3 */ /* 0x000fe2000bf00818 */
[----:B------:R-:W-:Y:S02]  /*1c80*/  UIADD3 UR12, UR7, 0x2, URZ ;  /* 0x00000002070c7890 */ /* 0x000fe4000fffe03f */
[----:B------:R-:W-:Y:S01]  /*1c90*/  UIADD3 UR14, UR8, 0x2, URZ ;  /* 0x00000002080e7890 */ /* 0x000fe2000fffe03f */
[----:B------:R-:W-:Y:S01]  /*1ca0*/  UMOV UR13, 0x40000040 ;  /* 0x40000040000d7882 */ /* 0x000fe20000000000 */
[----:B------:R-:W-:Y:S01]  /*1cb0*/  UMOV UR15, 0x40000040 ;  /* 0x40000040000f7882 */ /* 0x000fe20000000000 */
[----:B------:R-:W-:-:S06]  /*1cc0*/  UISETP.NE.AND UP0, UPT, UR6, UR20, UPT ;  /* 0x000000140600728c */ /* 0x000fcc000bf05270 */
        /* <DEDUP_REMOVED lines=8> */
[----:B------:R-:W-:Y:S01]  /*1d50*/  UMOV UR13, 0x40000040 ;  /* 0x40000040000d7882 */ /* 0x000fe20000000000 */
[----:B------:R-:W-:Y:S01]  /*1d60*/  UMOV UR15, 0x40000040 ;  /* 0x40000040000f7882 */ /* 0x000fe20000000000 */
[----:B------:R-:W-:-:S06]  /*1d70*/  USEL UR7, URZ, 0x1, UP0 ;  /* 0x000000013f077887 */ /* 0x000fcc0008000000 */
[----:B------:R-:W-:Y:S01]  /*1d80*/  ISETP.NE.AND P0, PT, RZ, UR7, PT ;  /* 0x00000007ff007c0c */ /* 0x000fe2000bf05270 */
[----:B------:R-:W-:Y:S03]  /*1d90*/  QGMMA.64x64x32.F32.E4M3.E4M3 R24, gdesc[UR12], R24, gsb0 ;  /* 0x00e000000c1879f3 */ /* 0x000fe60008000818 */
[----:B------:R-:W-:-:S09]  /*1da0*/  WARPGROUP.DEPBAR.LE gsb0, 0x1 ;  /* 0x00008000000079c5 */ /* 0x000fd20000010100 */
[----:B------:R-:W-:Y:S05]  /*1db0*/  @!P0 BRA `(.L_x_25) ;  /* 0x0000000000888947 */ /* 0x000fea0003800000 */
[----:B------:R-:W-:Y:S02]  /*1dc0*/  WARPGROUP.DEPBAR.LE gsb0, 0x0 ;  /* 0x00008000000079c5 */ /* 0x000fe40000010000 */
[----:B------:R-:W-:-:S01]  /*1dd0*/  FADD R79, R24, R79 ;  /* 0x0000004f184f7221 */ /* 0x000fc20000000000 */
[----:B------:R-:W-:Y:S01]  /*1de0*/  FADD R78, R25, R78 ;  /* 0x0000004e194e7221 */ /* 0x000fe20000000000 */
        /* <DEDUP_REMOVED lines=30> */
[----:B------:R-:W-:-:S06]  /*1fd0*/  UMOV UR6, URZ ;  /* 0x0000003f00067c82 */ /* 0x000fcc0008000000 */
.L_x_25:
[----:B------:R-:W-:Y:S05]  /*1fe0*/  @!P1 BRA `(.L_x_26) ;  /* 0x0000000000049947 */ /* 0x000fea0003800000 */
[----:B------:R-:W-:Y:S01]  /*1ff0*/  BPT.TRAP 0x1 ;  /* 0x000000040000795c */ /* 0x000fe20000300000 */
.L_x_26:
[----:B------:R-:W-:Y:S01]  /*2000*/  ULEA UR8, UR19, UR10, 0x3 ;  /* 0x0000000a13087291 */ /* 0x000fe2000f8e183f */
[----:B------:R-:W-:-:S03]  /*2010*/  ISETP.GT.U32.AND P0, PT, R4, 0x1, PT ;  /* 0x000000010400780c */ /* 0x000fc60003f04070 */
[----:B------:R-:W-:-:S04]  /*2020*/  UIADD3 UR8, UR8, 0x48, URZ ;  /* 0x0000004808087890 */ /* 0x000fc8000fffe03f */
[----:B------:R-:W-:-:S09]  /*2030*/  UPRMT UR8, URZ, 0x654, UR8 ;  /* 0x000006543f087896 */ /* 0x000fd20008000008 */
[----:B------:R-:W-:Y:S01]  /*2040*/  SYNCS.ARRIVE.TRANS64.RED.A1T0 RZ, [UR8], RZ ;  /* 0x000000ffffff79a7 */ /* 0x000fe20008100408 */
[----:B------:R-:W-:Y:S05]  /*2050*/  @P0 BRA `(.L_x_27) ;  /* 0x0000000000040947 */ /* 0x000fea0003800000 */
[----:B------:R-:W-:Y:S01]  /*2060*/  BPT.TRAP 0x1 ;  /* 0x000000040000795c */ /* 0x000fe20000300000 */
.L_x_27:
[----:B------:R-:W-:Y:S01]  /*2070*/  UIADD3 UR18, UR18, 0x1, URZ ;  /* 0x0000000112127890 */ /* 0x000fe2000fffe03f */
[C---:B------:R-:W-:Y:S01]  /*2080*/  ISETP.GT.AND P0, PT, R6.reuse, 0x1, PT ;  /* 0x000000010600780c */ /* 0x040fe20003f04270 */
[----:B------:R-:W-:Y:S01]  /*2090*/  UIADD3 UR19, UR19, 0x1, URZ ;  /* 0x0000000113137890 */ /* 0x000fe2000fffe03f */
[----:B------:R-:W-:Y:S01]  /*20a0*/  VIADD R6, R6, 0xffffffff ;  /* 0xffffffff06067836 */ /* 0x000fe20000000000 */
[----:B------:R-:W-:Y:S02]  /*20b0*/  UISETP.NE.AND UP0, UPT, UR18, 0x9, UPT ;  /* 0x000000091200788c */ /* 0x000fe4000bf05270 */
[----:B------:R-:W-:Y:S02]  /*20c0*/  UISETP.NE.AND UP1, UPT, UR19, 0x9, UPT ;  /* 0x000000091300788c */ /* 0x000fe4000bf25270 */
[----:B------:R-:W-:Y:S02]  /*20d0*/  USEL UR8, URZ, 0x1, UP0 ;  /* 0x000000013f087887 */ /* 0x000fe40008000000 */
[----:B------:R-:W-:-:S02]  /*20e0*/  USEL UR18, UR18, URZ, UP0 ;  /* 0x0000003f12127287 */ /* 0x000fc40008000000 */
[----:B------:R-:W-:Y:S02]  /*20f0*/  USEL UR19, UR19, URZ, UP1 ;  /* 0x0000003f13137287 */ /* 0x000fe40008800000 */
[----:B------:R-:W-:Y:S01]  /*2100*/  LOP3.LUT R9, R9, UR8, RZ, 0x3c, !PT ;  /* 0x0000000809097c12 */ /* 0x000fe2000f8e3cff */
[----:B------:R-:W-:Y:S01]  /*2110*/  UMOV UR8, 0x1 ;  /* 0x0000000100087882 */ /* 0x000fe20000000000 */
[----:B------:R-:W-:Y:S08]  /*2120*/  @P0 BRA `(.L_x_28) ;  /* 0xfffffff800580947 */ /* 0x000ff0000383ffff */
.L_x_20:
[----:B------:R-:W-:Y:S01]  /*2130*/  UISETP.NE.AND UP0, UPT, UR6, URZ, UPT ;  /* 0x0000003f0600728c */ /* 0x000fe2000bf05270 */
[----:B01----:R-:W0:Y:S03]  /*2140*/  LDC R6, c[0x0][0x28c] ;  /* 0x0000a300ff067b82 */ /* 0x003e260000000800 */
[----:B------:R-:W-:-:S06]  /*2150*/  USEL UR6, URZ, 0x1, !UP0 ;  /* 0x000000013f067887 */ /* 0x000fcc000c000000 */
[----:B------:R-:W-:Y:S02]  /*2160*/  ISETP.NE.AND P0, PT, RZ, UR6, PT ;  /* 0x00000006ff007c0c */ /* 0x000fe4000bf05270 */
[----:B0-----:R-:W-:-:S11]  /*2170*/  ISETP.GE.AND P1, PT, R6, 0x1, PT ;  /* 0x000000010600780c */ /* 0x001fd60003f26270 */
[----:B------:R-:W-:Y:S05]  /*2180*/  @!P0 BRA `(.L_x_29) ;  /* 0x0000000000848947 */ /* 0x000fea0003800000 */
[----:B------:R-:W-:Y:S02]  /*2190*/  WARPGROUP.DEPBAR.LE gsb0, 0x0 ;  /* 0x00008000000079c5 */ /* 0x000fe40000010000 */
[----:B------:R-:W-:Y:S01]  /*21a0*/  FADD R79, R24, R79 ;  /* 0x0000004f184f7221 */ /* 0x000fe20000000000 */
        /* <DEDUP_REMOVED lines=30> */
[----:B------:R-:W-:-:S07]  /*2390*/  FADD R14, R14, R55 ;  /* 0x000000370e0e7221 */ /* 0x000fce0000000000 */
.L_x_29:
[----:B------:R-:W-:Y:S02]  /*23a0*/  WARPGROUP.DEPBAR.LE gsb0, 0x0 ;  /* 0x00008000000079c5 */ /* 0x000fe40000010000 */
[----:B------:R-:W-:Y:S05]  /*23b0*/  @!P1 BRA `(.L_x_30) ;  /* 0x0000000000409947 */ /* 0x000fea0003800000 */
[----:B------:R-:W-:-:S13]  /*23c0*/  ISETP.NE.AND P0, PT, R80, 0x3, PT ;  /* 0x000000035000780c */ /* 0x000fda0003f05270 */
[----:B------:R-:W-:Y:S05]  /*23d0*/  @!P0 BRA `(.L_x_31) ;  /* 0x0000000000048947 */ /* 0x000fea0003800000 */
[----:B------:R-:W-:Y:S01]  /*23e0*/  BPT.TRAP 0x1 ;  /* 0x000000040000795c */ /* 0x000fe20000300000 */
.L_x_31:
[----:B------:R-:W-:Y:S01]  /*23f0*/  UISETP.LT.AND UP0, UPT, UR9, 0x1, UPT ;  /* 0x000000010900788c */ /* 0x000fe2000bf01270 */
[----:B------:R-:W-:-:S03]  /*2400*/  ISETP.GT.U32.AND P0, PT, R4, 0x1, PT ;  /* 0x000000010400780c */ /* 0x000fc60003f04070 */
[----:B------:R-:W-:-:S04]  /*2410*/  USEL UR8, UR9, 0x1, UP0 ;  /* 0x0000000109087887 */ /* 0x000fc80008000000 */
[----:B------:R-:W-:-:S04]  /*2420*/  UIADD3 UR8, UR5, UR9, -UR8 ;  /* 0x0000000905087290 */ /* 0x000fc8000fffe808 */
[----:B------:R-:W-:-:S04]  /*2430*/  UIMAD.WIDE.U32 UR6, UR8, 0x38e38e39, URZ ;  /* 0x38e38e39080678a5 */ /* 0x000fc8000f8e003f */
[----:B------:R-:W-:-:S04]  /*2440*/  USHF.R.U32.HI UR6, URZ, 0x1, UR7 ;  /* 0x000000013f067899 */ /* 0x000fc80008011607 */
[----:B------:R-:W-:-:S04]  /*2450*/  UIMAD UR8, UR6, -0x9, UR8 ;  /* 0xfffffff7060878a4 */ /* 0x000fc8000f8e0208 */
[----:B------:R-:W-:-:S04]  /*2460*/  ULEA UR8, UR8, UR10, 0x3 ;  /* 0x0000000a08087291 */ /* 0x000fc8000f8e183f */
[----:B------:R-:W-:-:S04]  /*2470*/  UIADD3 UR8, UR8, 0x48, URZ ;  /* 0x0000004808087890 */ /* 0x000fc8000fffe03f */
[----:B------:R-:W-:-:S09]  /*2480*/  UPRMT UR8, URZ, 0x654, UR8 ;  /* 0x000006543f087896 */ /* 0x000fd20008000008 */
[----:B------:R-:W-:Y:S01]  /*2490*/  SYNCS.ARRIVE.TRANS64.RED.A1T0 RZ, [UR8], RZ ;  /* 0x000000ffffff79a7 */ /* 0x000fe20008100408 */
[----:B------:R-:W-:Y:S05]  /*24a0*/  @P0 BRA `(.L_x_30) ;  /* 0x0000000000040947 */ /* 0x000fea0003800000 */
[----:B------:R-:W-:Y:S01]  /*24b0*/  BPT.TRAP 0x1 ;  /* 0x000000040000795c */ /* 0x000fe20000300000 */
.L_x_30:
[----:B------:R-:W0:Y:S01]  /*24c0*/  LDC R24, c[0x0][0x288] ;  /* 0x0000a200ff187b82 */ /* 0x000e220000000800 */
[--C-:B------:R-:W-:Y:S01]  /*24d0*/  SHF.R.U32.HI R6, RZ, 0x2, R2.reuse ;  /* 0x00000002ff067819 */ /* 0x100fe20000011602 */
[----:B------:R-:W-:Y:S01]  /*24e0*/  IMAD.SHL.U32 R17, R12, 0x40, RZ ;  /* 0x000000400c117824 */ /* 0x000fe200078e00ff */
[----:B------:R-:W-:Y:S01]  /*24f0*/  SHF.R.U32.HI R9, RZ, 0x7, R2 ;  /* 0x00000007ff097819 */ /* 0x000fe20000011602 */
[----:B------:R-:W-:Y:S01]  /*2500*/  UIADD3 UR5, UR9, UR5, URZ ;  /* 0x0000000509057290 */ /* 0x000fe2000fffe03f */
[----:B------:R-:W-:Y:S01]  /*2510*/  LOP3.LUT R7, R6, 0x7, RZ, 0xc0, !PT ;  /* 0x0000000706077812 */ /* 0x000fe200078ec0ff */
[C---:B------:R-:W-:Y:S01]  /*2520*/  IMAD.SHL.U32 R12, R2.reuse, 0x2, RZ ;  /* 0x00000002020c7824 */ /* 0x040fe200078e00ff */
[----:B------:R-:W-:Y:S01]  /*2530*/  LOP3.LUT R6, R9, 0x1, RZ, 0xc0, !PT ;  /* 0x0000000109067812 */ /* 0x000fe200078ec0ff */
[----:B------:R-:W-:Y:S01]  /*2540*/  UISETP.GT.U32.AND UP0, UPT, UR5, 0x8, UPT ;  /* 0x000000080500788c */ /* 0x000fe2000bf04070 */
[C---:B------:R-:W-:Y:S01]  /*2550*/  LOP3.LUT R13, R2.reuse, 0x3, RZ, 0xc0, !PT ;  /* 0x00000003020d7812 */ /* 0x040fe200078ec0ff */
[----:B------:R-:W-:Y:S01]  /*2560*/  ULDC UR12, c[0x0][0x284] ;  /* 0x0000a100000c7ab9 */ /* 0x000fe20000000800 */
[----:B------:R-:W-:Y:S01]  /*2570*/  LOP3.LUT R8, R2, 0x60, RZ, 0xc0, !PT ;  /* 0x0000006002087812 */ /* 0x000fe200078ec0ff */
[----:B------:R-:W-:Y:S01]  /*2580*/  IMAD.SHL.U32 R26, R6, 0x40, RZ ;  /* 0x00000040061a7824 */ /* 0x000fe200078e00ff */
[----:B------:R-:W-:Y:S01]  /*2590*/  UISETP.LT.U32.AND UP0, UPT, UR9, 0x9, UP0 ;  /* 0x000000090900788c */ /* 0x000fe20008701070 */
[----:B------:R-:W-:Y:S01]  /*25a0*/  SHF.R.S32.HI R32, RZ, 0x1f, R69 ;  /* 0x0000001fff207819 */ /* 0x000fe20000011445 */
[----:B------:R-:W-:Y:S01]  /*25b0*/  UISETP.GE.U32.AND UP1, UPT, UR9, 0x9, UPT ;  /* 0x000000090900788c */ /* 0x000fe2000bf26070 */
[----:B------:R-:W-:Y:S01]  /*25c0*/  SHF.R.U32.HI R8, RZ, 0x1, R8 ;  /* 0x00000001ff087819 */ /* 0x000fe20000011608 */
[----:B------:R-:W-:Y:S01]  /*25d0*/  ULDC.64 UR10, c[0x0][0x5d0] ;  /* 0x00017400000a7ab9 */ /* 0x000fe20000000a00 */
[--C-:B------:R-:W-:Y:S01]  /*25e0*/  LOP3.LUT R9, R26, 0x40, R7.reuse, 0xe2, !PT ;  /* 0x000000401a097812 */ /* 0x100fe200078ee207 */
[----:B------:R-:W-:Y:S01]  /*25f0*/  UIMAD.WIDE.U32 UR6, UR5, 0x38e38e39, URZ ;  /* 0x38e38e39050678a5 */ /* 0x000fe2000f8e003f */
[----:B------:R-:W-:Y:S01]  /*2600*/  IADD3 R25, RZ, -R8, -R7 ;  /* 0x80000008ff197210 */ /* 0x000fe20007ffe807 */
[----:B------:R-:W-:Y:S01]  /*2610*/  USEL UR8, URZ, 0x1, !UP0 ;  /* 0x000000013f087887 */ /* 0x000fe2000c000000 */
[----:B------:R-:W-:Y:S01]  /*2620*/  LOP3.LUT R12, R17, 0x6, R12, 0xf8, !PT ;  /* 0x00000006110c7812 */ /* 0x000fe200078ef80c */
[----:B------:R-:W-:Y:S01]  /*2630*/  USHF.R.U32.HI UR6, URZ, 0x1, UR7 ;  /* 0x000000013f067899 */ /* 0x000fe20008011607 */
[----:B0-----:R-:W-:Y:S01]  /*2640*/  IMAD R26, R13, -0x2, R24 ;  /* 0xfffffffe0d1a7824 */ /* 0x001fe200078e0218 */
[----:B------:R-:W-:Y:S01]  /*2650*/  ISETP.GE.AND P0, PT, R17, R24, PT ;  /* 0x000000181100720c */ /* 0x000fe20003f06270 */
[----:B------:R-:W-:Y:S01]  /*2660*/  IMAD.SHL.U32 R24, R16, 0x80, RZ ;  /* 0x0000008010187824 */ /* 0x000fe200078e00ff */
[----:B------:R-:W-:Y:S01]  /*2670*/  SHF.R.S32.HI R13, RZ, 0x1f, R12 ;  /* 0x0000001fff0d7819 */ /* 0x000fe2000001140c */
[----:B------:R-:W-:Y:S01]  /*2680*/  IMAD R25, R6, -0x40, R25 ;  /* 0xffffffc006197824 */ /* 0x000fe200078e0219 */
[----:B------:R-:W-:Y:S01]  /*2690*/  ULOP3.LUT UR4, UR4, UR8, URZ, 0x3c, !UPT ;  /* 0x0000000804047292 */ /* 0x000fe2000f8e3c3f */
[----:B------:R-:W-:Y:S01]  /*26a0*/  IMAD R6, R32, UR10, RZ ;  /* 0x0000000a20067c24 */ /* 0x000fe2000f8e02ff */
[----:B------:R-:W-:Y:S01]  /*26b0*/  ISETP.GE.OR P0, PT, R24, UR12, P0 ;  /* 0x0000000c18007c0c */ /* 0x000fe20008706670 */
[----:B------:R-:W-:Y:S01]  /*26c0*/  IMAD.WIDE R28, R16, 0x80, RZ ;  /* 0x00000080101c7825 */ /* 0x000fe200078e02ff */
[----:B------:R-:W-:Y:S01]  /*26d0*/  UIMAD UR5, UR6, -0x9, UR5 ;  /* 0xfffffff7060578a4 */ /* 0x000fe2000f8e0205 */
[----:B------:R-:W-:Y:S01]  /*26e0*/  IADD3 R25, -R24, UR12, R25 ;  /* 0x0000000c18197c10 */ /* 0x000fe2000fffe119 */
[----:B------:R-:W-:Y:S01]  /*26f0*/  @UP1 ULOP3.LUT UR4, UR4, 0x1, UR6, 0x78, !UPT ;  /* 0x0000000104041892 */ /* 0x000fe2000f8e7806 */
[C---:B------:R-:W-:Y:S01]  /*2700*/  IMAD R27, R69.reuse, UR11, R6 ;  /* 0x0000000b451b7c24 */ /* 0x040fe2000f8e0206 */
[----:B------:R-:W-:Y:S01]  /*2710*/  LOP3.LUT R33, R28, R9, R8, 0xfe, !PT ;  /* 0x000000091c217212 */ /* 0x000fe200078efe08 */
[----:B------:R-:W-:-:S04]  /*2720*/  IMAD.WIDE.U32 R6, R69, UR10, R12 ;  /* 0x0000000a45067c25 */ /* 0x000fc8000f8e000c */
[----:B------:R-:W-:Y:S02]  /*2730*/  IMAD.IADD R7, R7, 0x1, R27 ;  /* 0x0000000107077824 */ /* 0x000fe400078e021b */
[----:B------:R-:W-:Y:S02]  /*2740*/  IMAD.IADD R26, R26, 0x1, -R17 ;  /* 0x000000011a1a7824 */ /* 0x000fe400078e0a11 */
[----:B------:R-:W-:Y:S01]  /*2750*/  IMAD.MOV.U32 R24, RZ, RZ, -0x1 ;  /* 0xffffffffff187424 */ /* 0x000fe200078e00ff */
[----:B------:R-:W-:Y:S06]  /*2760*/  @P0 BRA `(.L_x_32) ;  /* 0x0000002400940947 */ /* 0x000fec0003800000 */
[----:B------:R-:W0:Y:S01]  /*2770*/  LDC.64 R30, c[0x0][0x5c8] ;  /* 0x00017200ff1e7b82 */ /* 0x000e220000000a00 */
[----:B------:R-:W-:Y:S01]  /*2780*/  ULDC.64 UR6, c[0x0][0x5c0] ;  /* 0x0001700000067ab9 */ /* 0x000fe20000000a00 */
[----:B------:R-:W-:Y:S01]  /*2790*/  BSSY B0, `(.L_x_32) ;  /* 0x0000262000007945 */ /* 0x000fe20003800000 */
[-C--:B0-----:R-:W-:Y:S02]  /*27a0*/  IMAD R8, R29, R30.reuse, RZ ;  /* 0x0000001e1d087224 */ /* 0x081fe400078e02ff */
[----:B------:R-:W-:-:S04]  /*27b0*/  IMAD.WIDE.U32 R6, R33, R30, R6 ;  /* 0x0000001e21067225 */ /* 0x000fc800078e0006 */
[----:B------:R-:W-:Y:S01]  /*27c0*/  IMAD R17, R33, R31, R8 ;  /* 0x0000001f21117224 */ /* 0x000fe200078e0208 */
[----:B------:R-:W-:Y:S02]  /*27d0*/  LEA R9, P0, R30, R6, 0x3 ;  /* 0x000000061e097211 */ /* 0x000fe400078018ff */
[----:B------:R-:W-:Y:S01]  /*27e0*/  IADD3 R8, P1, R6, UR6, RZ ;  /* 0x0000000606087c10 */ /* 0x000fe2000ff3e0ff */
[----:B------:R-:W-:Y:S01]  /*27f0*/  IMAD.IADD R17, R7, 0x1, R17 ;  /* 0x0000000107117824 */ /* 0x000fe200078e0211 */
[----:B------:R-:W-:-:S04]  /*2800*/  IADD3 R6, P2, R9, UR6, RZ ;  /* 0x0000000609067c10 */ /* 0x000fc8000ff5e0ff */
[----:B------:R-:W-:Y:S02]  /*2810*/  LEA.HI.X R7, R30, R17, R31, 0x3, P0 ;  /* 0x000000111e077211 */ /* 0x000fe400000f1c1f */
[----:B----45:R-:W-:Y:S02]  /*2820*/  FSETP.NEU.AND P0, PT, R10, RZ, PT ;  /* 0x000000ff0a00720b */ /* 0x030fe40003f0d000 */
[----:B------:R-:W-:Y:S02]  /*2830*/  IADD3.X R9, R17, UR7, RZ, P1, !PT ;  /* 0x0000000711097c10 */ /* 0x000fe40008ffe4ff */
[----:B------:R-:W-:-:S09]  /*2840*/  IADD3.X R7, R7, UR7, RZ, P2, !PT ;  /* 0x0000000707077c10 */ /* 0x000fd200097fe4ff */
[----:B------:R-:W-:Y:S05]  /*2850*/  @!P0 BRA `(.L_x_33) ;  /* 0x0000001c00148947 */ /* 0x000fea0003800000 */
[----:B------:R-:W-:Y:S01]  /*2860*/  ULDC.64 UR6, c[0x0][0x5b8] ;  /* 0x00016e0000067ab9 */ /* 0x000fe20000000a00 */
[----:B------:R-:W-:Y:S01]  /*2870*/  ISETP.GE.AND P0, PT, R26, 0x1, PT ;  /* 0x000000011a00780c */ /* 0x000fe20003f06270 */
[----:B------:R-:W-:Y:S01]  /*2880*/  IMAD R30, R32, UR6, RZ ;  /* 0x00000006201e7c24 */ /* 0x000fe2000f8e02ff */
[----:B------:R-:W-:Y:S01]  /*2890*/  ULDC.64 UR10, c[0x0][0x5a8] ;  /* 0x00016a00000a7ab9 */ /* 0x000fe20000000a00 */
[----:B------:R-:W-:Y:S01]  /*28a0*/  IMAD.WIDE.U32 R16, R69, UR6, R12 ;  /* 0x0000000645107c25 */ /* 0x000fe2000f8e000c */
[----:B------:R-:W-:Y:S01]  /*28b0*/  ISETP.LT.OR P3, PT, R25, 0x1, !P0 ;  /* 0x000000011900780c */ /* 0x000fe20004761670 */
[----:B------:R-:W-:Y:S02]  /*28c0*/  BSSY B1, `(.L_x_34) ;  /* 0x000000c000017945 */ /* 0x000fe40003800000 */
[----:B------:R-:W-:Y:S01]  /*28d0*/  IMAD R69, R69, UR7, R30 ;  /* 0x0000000745457c24 */ /* 0x000fe2000f8e021e */
[----:B------:R-:W-:Y:S02]  /*28e0*/  ULDC.64 UR6, c[0x0][0x5b0] ;  /* 0x00016c0000067ab9 */ /* 0x000fe40000000a00 */
[----:B------:R-:W-:-:S02]  /*28f0*/  IMAD R27, R29, UR6, RZ ;  /* 0x000000061d1b7c24 */ /* 0x000fc4000f8e02ff */
[----:B------:R-:W-:Y:S02]  /*2900*/  IMAD.IADD R17, R17, 0x1, R69 ;  /* 0x0000000111117824 */ /* 0x000fe400078e0245 */
[C---:B------:R-:W-:Y:S02]  /*2910*/  IMAD R27, R33.reuse, UR7, R27 ;  /* 0x00000007211b7c24 */ /* 0x040fe4000f8e021b */
[----:B------:R-:W-:-:S03]  /*2920*/  IMAD.WIDE.U32 R12, R33, UR6, R16 ;  /* 0x00000006210c7c25 */ /* 0x000fc6000f8e0010 */
[----:B------:R-:W-:-:S04]  /*2930*/  IADD3 R12, P1, R12, UR10, RZ ;  /* 0x0000000a0c0c7c10 */ /* 0x000fc8000ff3e0ff */
[--C-:B------:R-:W-:Y:S02]  /*2940*/  IADD3.X R13, R13, UR11, R27.reuse, P1, !PT ;  /* 0x0000000b0d0d7c10 */ /* 0x100fe40008ffe41b */
[----:B------:R-:W-:Y:S01]  /*2950*/  PRMT R27, RZ, 0x7610, R27 ;  /* 0x00007610ff1b7816 */ /* 0x000fe2000000001b */
[----:B------:R-:W-:Y:S06]  /*2960*/  @P3 BRA `(.L_x_35) ;  /* 0x0000000000043947 */ /* 0x000fec0003800000 */
[----:B------:R0:W5:Y:S02]  /*2970*/  LDG.E.U8 R27, desc[UR16][R12.64] ;  /* 0x000000100c1b7981 */ /* 0x000164000c1e1100 */
.L_x_35:
[----:B------:R-:W-:Y:S05]  /*2980*/  BSYNC B1 ;  /* 0x0000000000017941 */ /* 0x000fea0003800000 */
.L_x_34:
[----:B-----5:R-:W-:Y:S01]  /*2990*/  LOP3.LUT R27, R27, 0xff, RZ, 0xc0, !PT ;  /* 0x000000ff1b1b7812 */ /* 0x020fe200078ec0ff */
[----:B------:R-:W-:Y:S01]  /*29a0*/  BSSY B1, `(.L_x_36) ;  /* 0x000000c000017945 */ /* 0x000fe20003800000 */
[----:B------:R-:W-:Y:S02]  /*29b0*/  ISETP.GE.AND P1, PT, R26, 0x2, PT ;  /* 0x000000021a00780c */ /* 0x000fe40003f26270 */
[----:B------:R-:W-:Y:S02]  /*29c0*/  F2FP.F16.E4M3.UNPACK_B R27, R27 ;  /* 0x0000001bff1b723e */ /* 0x000fe400020006ff */
[----:B------:R-:W-:-:S03]  /*29d0*/  ISETP.LT.OR P2, PT, R25, 0x1, !P1 ;  /* 0x000000011900780c */ /* 0x000fc60004f41670 */
[----:B------:R-:W-:-:S05]  /*29e0*/  HADD2.F32 R27, -RZ, R27.H0_H0 ;  /* 0x2000001bff1b7230 */ /* 0x000fca0000004100 */
[----:B------:R-:W-:Y:S01]  /*29f0*/  FMUL R30, R27, R10 ;  /* 0x0000000a1b1e7220 */ /* 0x000fe20000400000 */
[----:B------:R-:W-:-:S03]  /*2a00*/  PRMT R27, RZ, 0x7610, R27 ;  /* 0x00007610ff1b7816 */ /* 0x000fc6000000001b */
[----:B--2---:R-:W-:-:S05]  /*2a10*/  FFMA R30, R79, R3, R30 ;  /* 0x000000034f1e7223 */ /* 0x004fca000000001e */
[----:B------:R-:W-:-:S05]  /*2a20*/  F2FP.SATFINITE.E4M3.F32.PACK_AB_MERGE_C R31, RZ, R30, RZ ;  /* 0x0000001eff1f723e */ /* 0x000fca00048070ff */
[----:B------:R1:W-:Y:S01]  /*2a30*/  @!P3 STG.E.U8 desc[UR16][R8.64], R31 ;  /* 0x0000001f0800b986 */ /* 0x0003e2000c101110 */
[----:B------:R-:W-:Y:S05]  /*2a40*/  @P2 BRA `(.L_x_37) ;  /* 0x0000000000042947 */ /* 0x000fea0003800000 */
[----:B------:R2:W5:Y:S02]  /*2a50*/  LDG.E.U8 R27, desc[UR16][R12.64+0x1] ;  /* 0x000001100c1b7981 */ /* 0x000564000c1e1100 */
.L_x_37:
[----:B------:R-:W-:Y:S05]  /*2a60*/  BSYNC B1 ;  /* 0x0000000000017941 */ /* 0x000fea0003800000 */
.L_x_36:
[----:B-----5:R-:W-:Y:S01]  /*2a70*/  LOP3.LUT R27, R27, 0xff, RZ, 0xc0, !PT ;  /* 0x000000ff1b1b7812 */ /* 0x020fe200078ec0ff */
[----:B------:R-:W-:Y:S01]  /*2a80*/  BSSY B1, `(.L_x_38) ;  /* 0x0000012000017945 */ /* 0x000fe20003800000 */
[----:B-1----:R-:W-:Y:S02]  /*2a90*/  IADD3 R31, P3, R33, 0x8, RZ ;  /* 0x00000008211f7810 */ /* 0x002fe40007f7e0ff */
[----:B------:R-:W-:Y:S02]  /*2aa0*/  F2FP.F16.E4M3.UNPACK_B R27, R27 ;  /* 0x0000001bff1b723e */ /* 0x000fe400020006ff */
[----:B------:R-:W-:Y:S01]  /*2ab0*/  ISETP.LT.OR P0, PT, R25, 0x9, !P0 ;  /* 0x000000091900780c */ /* 0x000fe20004701670 */
[----:B------:R-:W-:Y:S02]  /*2ac0*/  IMAD.X R28, RZ, RZ, R29, P3 ;  /* 0x000000ffff1c7224 */ /* 0x000fe400018e061d */
[----:B------:R-:W-:Y:S02]  /*2ad0*/  HADD2.F32 R27, -RZ, R27.H0_H0 ;  /* 0x2000001bff1b7230 */ /* 0x000fe40000004100 */
[----:B------:R-:W-:-:S02]  /*2ae0*/  IMAD R28, R28, UR6, RZ ;  /* 0x000000061c1c7c24 */ /* 0x000fc4000f8e02ff */
[----:B------:R-:W-:-:S04]  /*2af0*/  IMAD.WIDE.U32 R16, R31, UR6, R16 ;  /* 0x000000061f107c25 */ /* 0x000fc8000f8e0010 */
[----:B------:R-:W-:Y:S01]  /*2b00*/  FMUL R27, R27, R10 ;  /* 0x0000000a1b1b7220 */ /* 0x000fe20000400000 */
[----:B------:R-:W-:-:S03]  /*2b10*/  IMAD R31, R31, UR7, R28 ;  /* 0x000000071f1f7c24 */ /* 0x000fc6000f8e021c */
[----:B------:R-:W-:Y:S01]  /*2b20*/  FFMA R27, R78, R3, R27 ;  /* 0x000000034e1b7223 */ /* 0x000fe2000000001b */
[----:B------:R-:W-:-:S04]  /*2b30*/  IADD3 R16, P3, R16, UR10, RZ ;  /* 0x0000000a10107c10 */ /* 0x000fc8000ff7e0ff */
[----:B------:R-:W-:Y:S02]  /*2b40*/  F2FP.SATFINITE.E4M3.F32.PACK_AB_MERGE_C R29, RZ, R27, RZ ;  /* 0x0000001bff1d723e */ /* 0x000fe400048070ff */
[----:B------:R-:W-:Y:S02]  /*2b50*/  IADD3.X R17, R17, UR11, R31, P3, !PT ;  /* 0x0000000b11117c10 */ /* 0x000fe40009ffe41f */
[----:B------:R-:W-:Y:S01]  /*2b60*/  PRMT R27, RZ, 0x7610, R27 ;  /* 0x00007610ff1b7816 */ /* 0x000fe2000000001b */
[----:B------:R1:W-:Y:S01]  /*2b70*/  @!P2 STG.E.U8 desc[UR16][R8.64+0x1], R29 ;  /* 0x0000011d0800a986 */ /* 0x0003e2000c101110 */
[----:B------:R-:W-:Y:S05]  /*2b80*/  @P0 BRA `(.L_x_39) ;  /* 0x0000000000040947 */ /* 0x000fea0003800000 */
[----:B------:R3:W5:Y:S02]  /*2b90*/  LDG.E.U8 R27, desc[UR16][R16.64] ;  /* 0x00000010101b7981 */ /* 0x000764000c1e1100 */
.L_x_39:
[----:B------:R-:W-:Y:S05]  /*2ba0*/  BSYNC B1 ;  /* 0x0000000000017941 */ /* 0x000fea0003800000 */
.L_x_38:
[----:B-----5:R-:W-:Y:S01]  /*2bb0*/  LOP3.LUT R27, R27, 0xff, RZ, 0xc0, !PT ;  /* 0x000000ff1b1b7812 */ /* 0x020fe200078ec0ff */
[----:B------:R-:W-:Y:S01]  /*2bc0*/  BSSY B1, `(.L_x_40) ;  /* 0x000000b000017945 */ /* 0x000fe20003800000 */
[----:B------:R-:W-:Y:S02]  /*2bd0*/  ISETP.LT.OR P1, PT, R25, 0x9, !P1 ;  /* 0x000000091900780c */ /* 0x000fe40004f21670 */
[----:B------:R-:W-:-:S05]  /*2be0*/  F2FP.F16.E4M3.UNPACK_B R27, R27 ;  /* 0x0000001bff1b723e */ /* 0x000fca00020006ff */
[----:B------:R-:W-:-:S05]  /*2bf0*/  HADD2.F32 R27, -RZ, R27.H0_H0 ;  /* 0x2000001bff1b7230 */ /* 0x000fca0000004100 */
[----:B------:R-:W-:Y:S01]  /*2c00*/  FMUL R28, R27, R10 ;  /* 0x0000000a1b1c7220 */ /* 0x000fe20000400000 */
[----:B------:R-:W-:-:S03]  /*2c10*/  PRMT R27, RZ, 0x7610, R27 ;  /* 0x00007610ff1b7816 */ /* 0x000fc6000000001b */
[----:B------:R-:W-:-:S05]  /*2c20*/  FFMA R28, R77, R3, R28 ;  /* 0x000000034d1c7223 */ /* 0x000fca000000001c */
[----:B-1----:R-:W-:-:S05]  /*2c30*/  F2FP.SATFINITE.E4M3.F32.PACK_AB_MERGE_C R29, RZ, R28, RZ ;  /* 0x0000001cff1d723e */ /* 0x002fca00048070ff */
[----:B------:R1:W-:Y:S01]  /*2c40*/  @!P0 STG.E.U8 desc[UR16][R6.64], R29 ;  /* 0x0000001d06008986 */ /* 0x0003e2000c101110 */
[----:B------:R-:W-:Y:S05]  /*2c50*/  @P1 BRA `(.L_x_41) ;  /* 0x0000000000041947 */ /* 0x000fea0003800000 */
[----:B------:R4:W5:Y:S02]  /*2c60*/  LDG.E.U8 R27, desc[UR16][R16.64+0x1] ;  /* 0x00000110101b7981 */ /* 0x000964000c1e1100 */
.L_x_41:
[----:B------:R-:W-:Y:S05]  /*2c70*/  BSYNC B1 ;  /* 0x0000000000017941 */ /* 0x000fea0003800000 */
.L_x_40:
[----:B-----5:R-:W-:Y:S01]  /*2c80*/  LOP3.LUT R27, R27, 0xff, RZ, 0xc0, !PT ;  /* 0x000000ff1b1b7812 */ /* 0x020fe200078ec0ff */
[----:B------:R-:W-:Y:S01]  /*2c90*/  BSSY B1, `(.L_x_42) ;  /* 0x000000c000017945 */ /* 0x000fe20003800000 */
[----:B------:R-:W-:Y:S02]  /*2ca0*/  ISETP.GE.AND P0, PT, R26, 0x9, PT ;  /* 0x000000091a00780c */ /* 0x000fe40003f06270 */
[----:B------:R-:W-:Y:S02]  /*2cb0*/  F2FP.F16.E4M3.UNPACK_B R27, R27 ;  /* 0x0000001bff1b723e */ /* 0x000fe400020006ff */
[----:B------:R-:W-:-:S03]  /*2cc0*/  ISETP.LT.OR P2, PT, R25, 0x1, !P0 ;  /* 0x000000011900780c */ /* 0x000fc60004741670 */
[----:B------:R-:W-:-:S05]  /*2cd0*/  HADD2.F32 R27, -RZ, R27.H0_H0 ;  /* 0x2000001bff1b7230 */ /* 0x000fca0000004100 */
[----:B------:R-:W-:-:S04]  /*2ce0*/  FMUL R27, R27, R10 ;  /* 0x0000000a1b1b7220 */ /* 0x000fc80000400000 */
[----:B------:R-:W-:-:S05]  /*2cf0*/  FFMA R27, R76, R3, R27 ;  /* 0x000000034c1b7223 */ /* 0x000fca000000001b */
[----:B-1----:R-:W-:Y:S02]  /*2d00*/  F2FP.SATFINITE.E4M3.F32.PACK_AB_MERGE_C R29, RZ, R27, RZ ;  /* 0x0000001bff1d723e */ /* 0x002fe400048070ff */
[----:B------:R-:W-:-:S03]  /*2d10*/  PRMT R27, RZ, 0x7610, R27 ;  /* 0x00007610ff1b7816 */ /* 0x000fc6000000001b */
[----:B------:R1:W-:Y:S01]  /*2d20*/  @!P1 STG.E.U8 desc[UR16][R6.64+0x1], R29 ;  /* 0x0000011d06009986 */ /* 0x0003e2000c101110 */
[----:B------:R-:W-:Y:S05]  /*2d30*/  @P2 BRA `(.L_x_43) ;  /* 0x0000000000042947 */ /* 0x000fea0003800000 */
[----:B------:R0:W5:Y:S02]  /*2d40*/  LDG.E.U8 R27, desc[UR16][R12.64+0x8] ;  /* 0x000008100c1b7981 */ /* 0x000164000c1e1100 */
.L_x_43:
[----:B------:R-:W-:Y:S05]  /*2d50*/  BSYNC B1 ;  /* 0x0000000000017941 */ /* 0x000fea0003800000 */
.L_x_42:
        /* <DEDUP_REMOVED lines=13> */
.L_x_45:
[----:B------:R-:W-:Y:S05]  /*2e30*/  BSYNC B1 ;  /* 0x0000000000017941 */ /* 0x000fea0003800000 */
.L_x_44:
[----:B-----5:R-:W-:Y:S01]  /*2e40*/  LOP3.LUT R27, R27, 0xff, RZ, 0xc0, !PT ;  /* 0x000000ff1b1b7812 */ /* 0x020fe200078ec0ff */
[----:B------:R-:W-:Y:S01]  /*2e50*/  BSSY B1, `(.L_x_46) ;  /* 0x000000b000017945 */ /* 0x000fe20003800000 */
[----:B------:R-:W-:Y:S02]  /*2e60*/  ISETP.LT.OR P0, PT, R25, 0x9, !P0 ;  /* 0x000000091900780c */ /* 0x000fe40004701670 */
[----:B------:R-:W-:-:S05]  /*2e70*/  F2FP.F16.E4M3.UNPACK_B R27, R27 ;  /* 0x0000001bff1b723e */ /* 0x000fca00020006ff */
        /* <DEDUP_REMOVED lines=8> */
.L_x_47:
[----:B------:R-:W-:Y:S05]  /*2f00*/  BSYNC B1 ;  /* 0x0000000000017941 */ /* 0x000fea0003800000 */
.L_x_46:
        /* <DEDUP_REMOVED lines=12> */
.L_x_49:
[----:B------:R-:W-:Y:S05]  /*2fd0*/  BSYNC B1 ;  /* 0x0000000000017941 */ /* 0x000fea0003800000 */
.L_x_48:
        /* <DEDUP_REMOVED lines=13> */
.L_x_51:
[----:B------:R-:W-:Y:S05]  /*30b0*/  BSYNC B1 ;  /* 0x0000000000017941 */ /* 0x000fea0003800000 */
.L_x_50:
        /* <DEDUP_REMOVED lines=13> */
.L_x_53:
[----:B------:R-:W-:Y:S05]  /*3190*/  BSYNC B1 ;  /* 0x0000000000017941 */ /* 0x000fea0003800000 */
.L_x_52:
        /* <DEDUP_REMOVED lines=12> */
.L_x_55:
[----:B------:R-:W-:Y:S05]  /*3260*/  BSYNC B1 ;  /* 0x0000000000017941 */ /* 0x000fea0003800000 */
.L_x_54:
        /* <DEDUP_REMOVED lines=12> */
.L_x_57:
[----:B------:R-:W-:Y:S05]  /*3330*/  BSYNC B1 ;  /* 0x0000000000017941 */ /* 0x000fea0003800000 */
.L_x_56:
        /* <DEDUP_REMOVED lines=13> */
.L_x_59:
[----:B------:R-:W-:Y:S05]  /*3410*/  BSYNC B1 ;  /* 0x0000000000017941 */ /* 0x000fea0003800000 */
.L_x_58:
        /* <DEDUP_REMOVED lines=13> */
.L_x_61:
[----:B------:R-:W-:Y:S05]  /*34f0*/  BSYNC B1 ;  /* 0x0000000000017941 */ /* 0x000fea0003800000 */
.L_x_60:
        /* <DEDUP_REMOVED lines=12> */
.L_x_63:
[----:B------:R-:W-:Y:S05]  /*35c0*/  BSYNC B1 ;  /* 0x0000000000017941 */ /* 0x000fea0003800000 */
.L_x_62:
        /* <DEDUP_REMOVED lines=12> */
.L_x_65:
[----:B------:R-:W-:Y:S05]  /*3690*/  BSYNC B1 ;  /* 0x0000000000017941 */ /* 0x000fea0003800000 */
.L_x_64:
        /* <DEDUP_REMOVED lines=13> */
.L_x_67:
[----:B------:R-:W-:Y:S05]  /*3770*/  BSYNC B1 ;  /* 0x0000000000017941 */ /* 0x000fea0003800000 */
.L_x_66:
        /* <DEDUP_REMOVED lines=13> */
.L_x_69:
[----:B------:R-:W-:Y:S05]  /*3850*/  BSYNC B1 ;  /* 0x0000000000017941 */ /* 0x000fea0003800000 */
.L_x_68:
        /* <DEDUP_REMOVED lines=12> */
.L_x_71:
[----:B------:R-:W-:Y:S05]  /*3920*/  BSYNC B1 ;  /* 0x0000000000017941 */ /* 0x000fea0003800000 */
.L_x_70:
        /* <DEDUP_REMOVED lines=12> */
.L_x_73:
[----:B------:R-:W-:Y:S05]  /*39f0*/  BSYNC B1 ;  /* 0x0000000000017941 */ /* 0x000fea0003800000 */
.L_x_72:
        /* <DEDUP_REMOVED lines=13> */
.L_x_75:
[----:B------:R-:W-:Y:S05]  /*3ad0*/  BSYNC B1 ;  /* 0x0000000000017941 */ /* 0x000fea0003800000 */
.L_x_74:
        /* <DEDUP_REMOVED lines=13> */
.L_x_77:
[----:B------:R-:W-:Y:S05]  /*3bb0*/  BSYNC B1 ;  /* 0x0000000000017941 */ /* 0x000fea0003800000 */
.L_x_76:
        /* <DEDUP_REMOVED lines=12> */
.L_x_79:
[----:B------:R-:W-:Y:S05]  /*3c80*/  BSYNC B1 ;  /* 0x0000000000017941 */ /* 0x000fea0003800000 */
.L_x_78:
[----:B-----5:R-:W-:Y:S01]  /*3c90*/  LOP3.LUT R27, R27, 0xff, RZ, 0xc0, !PT ;  /* 0x000000ff1b1b7812 */ /* 0x020fe200078ec0ff */
[----:B------:R-:W-:Y:S01]  /*3ca0*/  BSSY B1, `(.L_x_80) ;  /* 0x000000b000017945 */ /* 0x000fe20003800000 */
[----:B------:R-:W-:Y:S02]  /*3cb0*/  ISETP.LT.OR P1, PT, R25, 0x9, !P1 ;  /* 0x000000091900780c */ /* 0x000fe40004f21670 */
[----:B------:R-:W-:-:S05]  /*3cc0*/  F2FP.F16.E4M3.UNPACK_B R27, R27 ;  /* 0x0000001bff1b723e */ /* 0x000fca00020006ff */
[----:B------:R-:W-:-:S05]  /*3cd0*/  HADD2.F32 R27, -RZ, R27.H0_H0 ;  /* 0x2000001bff1b7230 */ /* 0x000fca0000004100 */
[----:B------:R-:W-:-:S04]  /*3ce0*/  FMUL R28, R27, R10 ;  /* 0x0000000a1b1c7220 */ /* 0x000fc80000400000 */
[----:B------:R-:W-:Y:S01]  /*3cf0*/  FFMA R28, R23, R3, R28 ;  /* 0x00000003171c7223 */ /* 0x000fe2000000001c */
[----:B------:R-:W-:-:S04]  /*3d00*/  PRMT R23, RZ, 0x7610, R23 ;  /* 0x00007610ff177816 */ /* 0x000fc80000000017 */
[----:B------:R-:W-:-:S05]  /*3d10*/  F2FP.SATFINITE.E4M3.F32.PACK_AB_MERGE_C R27, RZ, R28, RZ ;  /* 0x0000001cff1b723e */ /* 0x000fca00048070ff */
[----:B------:R0:W-:Y:S01]  /*3d20*/  @!P0 STG.E.U8 desc[UR16][R6.64+0x28], R27 ;  /* 0x0000281b06008986 */ /* 0x0001e2000c101110 */
[----:B------:R-:W-:Y:S05]  /*3d30*/  @P1 BRA `(.L_x_81) ;  /* 0x0000000000041947 */ /* 0x000fea0003800000 */
[----:B------:R0:W5:Y:S02]  /*3d40*/  LDG.E.U8 R23, desc[UR16][R16.64+0x29] ;  /* 0x0000291010177981 */ /* 0x000164000c1e1100 */
.L_x_81:
[----:B------:R-:W-:Y:S05]  /*3d50*/  BSYNC B1 ;  /* 0x0000000000017941 */ /* 0x000fea0003800000 */
.L_x_80:
        /* <DEDUP_REMOVED lines=8> */
[----:B0-----:R-:W-:Y:S02]  /*3de0*/  F2FP.SATFINITE.E4M3.F32.PACK_AB_MERGE_C R27, RZ, R23, RZ ;  /* 0x00000017ff1b723e */ /* 0x001fe400048070ff */
[----:B------:R-:W-:-:S03]  /*3df0*/  PRMT R23, RZ, 0x7610, R23 ;  /* 0x00007610ff177816 */ /* 0x000fc60000000017 */
[----:B------:R0:W-:Y:S01]  /*3e00*/  @!P1 STG.E.U8 desc[UR16][R6.64+0x29], R27 ;  /* 0x0000291b06009986 */ /* 0x0001e2000c101110 */
[----:B------:R-:W-:Y:S05]  /*3e10*/  @P2 BRA `(.L_x_83) ;  /* 0x0000000000042947 */ /* 0x000fea0003800000 */
[----:B------:R0:W5:Y:S02]  /*3e20*/  LDG.E.U8 R23, desc[UR16][R12.64+0x30] ;  /* 0x000030100c177981 */ /* 0x000164000c1e1100 */
.L_x_83:
[----:B------:R-:W-:Y:S05]  /*3e30*/  BSYNC B1 ;  /* 0x0000000000017941 */ /* 0x000fea0003800000 */
.L_x_82:
[----:B-----5:R-:W-:Y:S01]  /*3e40*/  LOP3.LUT R23, R23, 0xff, RZ, 0xc0, !PT ;  /* 0x000000ff17177812 */ /* 0x020fe200078ec0ff */
[----:B------:R-:W-:Y:S01]  /*3e50*/  BSSY B1, `(.L_x_84) ;  /* 0x000000c000017945 */ /* 0x000fe20003800000 */
[----:B------:R-:W-:Y:S02]  /*3e60*/  ISETP.GE.AND P1, PT, R26, 0x32, PT ;  /* 0x000000321a00780c */ /* 0x000fe40003f26270 */
[----:B------:R-:W-:Y:S02]  /*3e70*/  F2FP.F16.E4M3.UNPACK_B R23, R23 ;  /* 0x00000017ff17723e */ /* 0x000fe400020006ff */
[----:B------:R-:W-:-:S03]  /*3e80*/  ISETP.LT.OR P3, PT, R25, 0x1, !P1 ;  /* 0x000000011900780c */ /* 0x000fc60004f61670 */
        /* <DEDUP_REMOVED lines=8> */
.L_x_85:
[----:B------:R-:W-:Y:S05]  /*3f10*/  BSYNC B1 ;  /* 0x0000000000017941 */ /* 0x000fea0003800000 */
.L_x_84:
[----:B-----5:R-:W-:Y:S01]  /*3f20*/  LOP3.LUT R21, R21, 0xff, RZ, 0xc0, !PT ;  /* 0x000000ff15157812 */ /* 0x020fe200078ec0ff */
[----:B------:R-:W-:Y:S01]  /*3f30*/  BSSY B1, `(.L_x_86) ;  /* 0x000000b000017945 */ /* 0x000fe20003800000 */
[----:B------:R-:W-:Y:S02]  /*3f40*/  ISETP.LT.OR P0, PT, R25, 0x9, !P0 ;  /* 0x000000091900780c */ /* 0x000fe40004701670 */
[----:B------:R-:W-:-:S05]  /*3f50*/  F2FP.F16.E4M3.UNPACK_B R21, R21 ;  /* 0x00000015ff15723e */ /* 0x000fca00020006ff */
        /* <DEDUP_REMOVED lines=8> */
.L_x_87:
[----:B------:R-:W-:Y:S05]  /*3fe0*/  BSYNC B1 ;  /* 0x0000000000017941 */ /* 0x000fea0003800000 */
.L_x_86:
        /* <DEDUP_REMOVED lines=12> */
.L_x_89:
[----:B------:R-:W-:Y:S05]  /*40b0*/  BSYNC B1 ;  /* 0x0000000000017941 */ /* 0x000fea0003800000 */
.L_x_88:
        /* <DEDUP_REMOVED lines=13> */
.L_x_91:
[----:B------:R-:W-:Y:S05]  /*4190*/  BSYNC B1 ;  /* 0x0000000000017941 */ /* 0x000fea0003800000 */
.L_x_90:
        /* <DEDUP_REMOVED lines=13> */
.L_x_93:
[----:B------:R-:W-:Y:S05]  /*4270*/  BSYNC B1 ;  /* 0x0000000000017941 */ /* 0x000fea0003800000 */
.L_x_92:
[----:B-----5:R-:W-:Y:S01]  /*4280*/  LOP3.LUT R15, R15, 0xff, RZ, 0xc0, !PT ;  /* 0x000000ff0f0f7812 */ /* 0x020fe200078ec0ff */
[----:B------:R-:W-:Y:S01]  /*4290*/  BSSY B1, `(.L_x_94) ;  /* 0x000000b000017945 */ /* 0x000fe20003800000 */
[----:B------:R-:W-:Y:S02]  /*42a0*/  ISETP.LT.OR P0, PT, R25, 0x9, !P0 ;  /* 0x000000091900780c */ /* 0x000fe40004701670 */
[----:B------:R-:W-:Y:S02]  /*42b0*/  F2FP.F16.E4M3.UNPACK_B R15, R15 ;  /* 0x0000000fff0f723e */ /* 0x000fe400020006ff */
[----:B0-2---:R-:W-:-:S03]  /*42c0*/  PRMT R12, RZ, 0x7610, R12 ;  /* 0x00007610ff0c7816 */ /* 0x005fc6000000000c */
[----:B------:R-:W-:-:S05]  /*42d0*/  HADD2.F32 R15, -RZ, R15.H0_H0 ;  /* 0x2000000fff0f7230 */ /* 0x000fca0000004100 */
[----:B------:R-:W-:-:S04]  /*42e0*/  FMUL R15, R15, R10 ;  /* 0x0000000a0f0f7220 */ /* 0x000fc80000400000 */
[----:B------:R-:W-:-:S05]  /*42f0*/  FFMA R15, R18, R3, R15 ;  /* 0x00000003120f7223 */ /* 0x000fca000000000f */
[----:B------:R-:W-:-:S05]  /*4300*/  F2FP.SATFINITE.E4M3.F32.PACK_AB_MERGE_C R15, RZ, R15, RZ ;  /* 0x0000000fff0f723e */ /* 0x000fca00048070ff */
[----:B------:R0:W-:Y:S01]  /*4310*/  @!P3 STG.E.U8 desc[UR16][R8.64+0x39], R15 ;  /* 0x0000390f0800b986 */ /* 0x0001e2000c101110 */
[----:B------:R-:W-:Y:S05]  /*4320*/  @P0 BRA `(.L_x_95) ;  /* 0x0000000000040947 */ /* 0x000fea0003800000 */
[----:B------:R2:W5:Y:S02]  /*4330*/  LDG.E.U8 R12, desc[UR16][R16.64+0x38] ;  /* 0x00003810100c7981 */ /* 0x000564000c1e1100 */
.L_x_95:
[----:B------:R-:W-:Y:S05]  /*4340*/  BSYNC B1 ;  /* 0x0000000000017941 */ /* 0x000fea0003800000 */
.L_x_94:
[----:B-----5:R-:W-:Y:S01]  /*4350*/  LOP3.LUT R12, R12, 0xff, RZ, 0xc0, !PT ;  /* 0x000000ff0c0c7812 */ /* 0x020fe200078ec0ff */
[----:B------:R-:W-:Y:S01]  /*4360*/  BSSY B1, `(.L_x_96) ;  /* 0x000000b000017945 */ /* 0x000fe20003800000 */
[----:B------:R-:W-:Y:S02]  /*4370*/  ISETP.LT.OR P1, PT, R25, 0x9, !P1 ;  /* 0x000000091900780c */ /* 0x000fe40004f21670 */
[----:B------:R-:W-:-:S05]  /*4380*/  F2FP.F16.E4M3.UNPACK_B R12, R12 ;  /* 0x0000000cff0c723e */ /* 0x000fca00020006ff */
[----:B01----:R-:W-:-:S05]  /*4390*/  HADD2.F32 R9, -RZ, R12.H0_H0 ;  /* 0x2000000cff097230 */ /* 0x003fca0000004100 */
[----:B------:R-:W-:-:S04]  /*43a0*/  FMUL R8, R9, R10 ;  /* 0x0000000a09087220 */ /* 0x000fc80000400000 */
[----:B------:R-:W-:-:S05]  /*43b0*/  FFMA R8, R11, R3, R8 ;  /* 0x000000030b087223 */ /* 0x000fca0000000008 */
[----:B------:R-:W-:Y:S02]  /*43c0*/  F2FP.SATFINITE.E4M3.F32.PACK_AB_MERGE_C R9, RZ, R8, RZ ;  /* 0x00000008ff09723e */ /* 0x000fe400048070ff */
[----:B------:R-:W-:-:S03]  /*43d0*/  PRMT R8, RZ, 0x7610, R8 ;  /* 0x00007610ff087816 */ /* 0x000fc60000000008 */
[----:B------:R0:W-:Y:S01]  /*43e0*/  @!P0 STG.E.U8 desc[UR16][R6.64+0x38], R9 ;  /* 0x0000380906008986 */ /* 0x0001e2000c101110 */
[----:B------:R-:W-:Y:S05]  /*43f0*/  @P1 BRA `(.L_x_97) ;  /* 0x0000000000041947 */ /* 0x000fea0003800000 */
[----:B------:R1:W5:Y:S02]  /*4400*/  LDG.E.U8 R8, desc[UR16][R16.64+0x39] ;  /* 0x0000391010087981 */ /* 0x000364000c1e1100 */
.L_x_97:
[----:B------:R-:W-:Y:S05]  /*4410*/  BSYNC B1 ;  /* 0x0000000000017941 */ /* 0x000fea0003800000 */
.L_x_96:
[----:B------:R-:W-:Y:S05]  /*4420*/  @P1 BRA `(.L_x_98) ;  /* 0x0000000800601947 */ /* 0x000fea0003800000 */
[----:B-----5:R-:W-:-:S04]  /*4430*/  LOP3.LUT R8, R8, 0xff, RZ, 0xc0, !PT ;  /* 0x000000ff08087812 */ /* 0x020fc800078ec0ff */
[----:B------:R-:W-:-:S05]  /*4440*/  F2FP.F16.E4M3.UNPACK_B R8, R8 ;  /* 0x00000008ff08723e */ /* 0x000fca00020006ff */
[----:B0-----:R-:W-:-:S05]  /*4450*/  HADD2.F32 R9, -RZ, R8.H0_H0 ;  /* 0x20000008ff097230 */ /* 0x001fca0000004100 */
[----:B------:R-:W-:-:S04]  /*4460*/  FMUL R9, R9, R10 ;  /* 0x0000000a09097220 */ /* 0x000fc80000400000 */
[----:B------:R-:W-:-:S05]  /*4470*/  FFMA R9, R14, R3, R9 ;  /* 0x000000030e097223 */ /* 0x000fca0000000009 */
[----:B------:R-:W-:-:S05]  /*4480*/  F2FP.SATFINITE.E4M3.F32.PACK_AB_MERGE_C R9, RZ, R9, RZ ;  /* 0x00000009ff09723e */ /* 0x000fca00048070ff */
[----:B------:R0:W-:Y:S01]  /*4490*/  STG.E.U8 desc[UR16][R6.64+0x39], R9 ;  /* 0x0000390906007986 */ /* 0x0001e2000c101110 */
[----:B------:R-:W-:Y:S05]  /*44a0*/  BRA `(.L_x_98) ;  /* 0x0000000800407947 */ /* 0x000fea0003800000 */
.L_x_33:
[C---:B------:R-:W-:Y:S01]  /*44b0*/  ISETP.GE.AND P3, PT, R26.reuse, 0x1, PT ;  /* 0x000000011a00780c */ /* 0x040fe20003f66270 */
[-C--:B--2---:R-:W-:Y:S01]  /*44c0*/  FMUL R79, R79, R3.reuse ;  /* 0x000000034f4f7220 */ /* 0x084fe20000400000 */
[----:B------:R-:W-:Y:S01]  /*44d0*/  ISETP.GE.AND P0, PT, R26, 0x2, PT ;  /* 0x000000021a00780c */ /* 0x000fe20003f06270 */
[-C--:B------:R-:W-:Y:S01]  /*44e0*/  FMUL R78, R78, R3.reuse ;  /* 0x000000034e4e7220 */ /* 0x080fe20000400000 */
[----:B------:R-:W-:Y:S01]  /*44f0*/  ISETP.LT.OR P1, PT, R25, 0x1, !P3 ;  /* 0x000000011900780c */ /* 0x000fe20005f21670 */
[-C--:B------:R-:W-:Y:S01]  /*4500*/  FMUL R77, R77, R3.reuse ;  /* 0x000000034d4d7220 */ /* 0x080fe20000400000 */
[C---:B------:R-:W-:Y:S01]  /*4510*/  ISETP.LT.OR P2, PT, R25.reuse, 0x1, !P0 ;  /* 0x000000011900780c */ /* 0x040fe20004741670 */
[-C--:B------:R-:W-:Y:S01]  /*4520*/  FMUL R76, R76, R3.reuse ;  /* 0x000000034c4c7220 */ /* 0x080fe20000400000 */
[----:B------:R-:W-:Y:S01]  /*4530*/  ISETP.LT.OR P3, PT, R25, 0x9, !P3 ;  /* 0x000000091900780c */ /* 0x000fe20005f61670 */
[----:B------:R-:W-:Y:S01]  /*4540*/  FMUL R75, R75, R3 ;  /* 0x000000034b4b7220 */ /* 0x000fe20000400000 */
[----:B------:R-:W-:Y:S01]  /*4550*/  F2FP.SATFINITE.E4M3.F32.PACK_AB_MERGE_C R79, RZ, R79, RZ ;  /* 0x0000004fff4f723e */ /* 0x000fe200048070ff */
[-C--:B------:R-:W-:Y:S01]  /*4560*/  FMUL R74, R74, R3.reuse ;  /* 0x000000034a4a7220 */ /* 0x080fe20000400000 */
[----:B------:R-:W-:Y:S01]  /*4570*/  F2FP.SATFINITE.E4M3.F32.PACK_AB_MERGE_C R13, RZ, R78, RZ ;  /* 0x0000004eff0d723e */ /* 0x000fe200048070ff */
[----:B------:R-:W-:Y:S01]  /*4580*/  FMUL R73, R73, R3 ;  /* 0x0000000349497220 */ /* 0x000fe20000400000 */
[----:B------:R-:W-:Y:S01]  /*4590*/  F2FP.SATFINITE.E4M3.F32.PACK_AB_MERGE_C R77, RZ, R77, RZ ;  /* 0x0000004dff4d723e */ /* 0x000fe200048070ff */
[-C--:B------:R-:W-:Y:S01]  /*45a0*/  FMUL R72, R72, R3.reuse ;  /* 0x0000000348487220 */ /* 0x080fe20000400000 */
[----:B------:R-:W-:Y:S01]  /*45b0*/  ISETP.LT.OR P0, PT, R25, 0x9, !P0 ;  /* 0x000000091900780c */ /* 0x000fe20004701670 */
[----:B------:R-:W-:Y:S01]  /*45c0*/  @!P1 STG.E.U8 desc[UR16][R8.64], R79 ;  /* 0x0000004f08009986 */ /* 0x000fe2000c101110 */
[C---:B------:R-:W-:Y:S01]  /*45d0*/  ISETP.GE.AND P1, PT, R26.reuse, 0x9, PT ;  /* 0x000000091a00780c */ /* 0x040fe20003f26270 */
[----:B------:R-:W-:Y:S01]  /*45e0*/  FMUL R71, R71, R3 ;  /* 0x0000000347477220 */ /* 0x000fe20000400000 */
[----:B------:R-:W-:Y:S01]  /*45f0*/  F2FP.SATFINITE.E4M3.F32.PACK_AB_MERGE_C R75, RZ, R75, RZ ;  /* 0x0000004bff4b723e */ /* 0x000fe200048070ff */
[----:B------:R0:W-:Y:S01]  /*4600*/  @!P2 STG.E.U8 desc[UR16][R8.64+0x1], R13 ;  /* 0x0000010d0800a986 */ /* 0x0001e2000c101110 */
[----:B------:R-:W-:Y:S01]  /*4610*/  ISETP.GE.AND P2, PT, R26, 0xa, PT ;  /* 0x0000000a1a00780c */ /* 0x000fe20003f46270 */
[-C--:B------:R-:W-:Y:S01]  /*4620*/  FMUL R70, R70, R3.reuse ;  /* 0x0000000346467220 */ /* 0x080fe20000400000 */
[----:B------:R-:W-:Y:S01]  /*4630*/  F2FP.SATFINITE.E4M3.F32.PACK_AB_MERGE_C R17, RZ, R74, RZ ;  /* 0x0000004aff11723e */ /* 0x000fe200048070ff */
[----:B------:R-:W-:Y:S01]  /*4640*/  @!P3 STG.E.U8 desc[UR16][R6.64], R77 ;  /* 0x0000004d0600b986 */ /* 0x000fe2000c101110 */
[C---:B------:R-:W-:Y:S01]  /*4650*/  ISETP.LT.OR P3, PT, R25.reuse, 0x1, !P1 ;  /* 0x000000011900780c */ /* 0x040fe20004f61670 */
[-C--:B------:R-:W-:Y:S01]  /*4660*/  FMUL R68, R68, R3.reuse ;  /* 0x0000000344447220 */ /* 0x080fe20000400000 */
[----:B------:R-:W-:Y:S01]  /*4670*/  ISETP.LT.OR P5, PT, R25, 0x1, !P2 ;  /* 0x000000011900780c */ /* 0x000fe200057a1670 */
[-C--:B------:R-:W-:Y:S01]  /*4680*/  FMUL R67, R67, R3.reuse ;  /* 0x0000000343437220 */ /* 0x080fe20000400000 */
[----:B------:R-:W-:Y:S01]  /*4690*/  ISETP.LT.OR P1, PT, R25, 0x9, !P1 ;  /* 0x000000091900780c */ /* 0x000fe20004f21670 */
[----:B------:R-:W-:Y:S01]  /*46a0*/  FMUL R65, R65, R3 ;  /* 0x0000000341417220 */ /* 0x000fe20000400000 */
[----:B------:R-:W-:Y:S01]  /*46b0*/  F2FP.SATFINITE.E4M3.F32.PACK_AB_MERGE_C R73, RZ, R73, RZ ;  /* 0x00000049ff49723e */ /* 0x000fe200048070ff */
[-C--:B------:R-:W-:Y:S01]  /*46c0*/  FMUL R66, R66, R3.reuse ;  /* 0x0000000342427220 */ /* 0x080fe20000400000 */
[----:B0-----:R-:W-:Y:S01]  /*46d0*/  F2FP.SATFINITE.E4M3.F32.PACK_AB_MERGE_C R13, RZ, R76, RZ ;  /* 0x0000004cff0d723e */ /* 0x001fe200048070ff */
[-C--:B------:R-:W-:Y:S01]  /*46e0*/  FMUL R64, R64, R3.reuse ;  /* 0x0000000340407220 */ /* 0x080fe20000400000 */
[----:B------:R-:W-:Y:S01]  /*46f0*/  ISETP.LT.OR P2, PT, R25, 0x9, !P2 ;  /* 0x000000091900780c */ /* 0x000fe20005741670 */
[-C--:B------:R-:W-:Y:S01]  /*4700*/  FMUL R63, R63, R3.reuse ;  /* 0x000000033f3f7220 */ /* 0x080fe20000400000 */
[----:B------:R-:W-:Y:S01]  /*4710*/  F2FP.SATFINITE.E4M3.F32.PACK_AB_MERGE_C R27, RZ, R72, RZ ;  /* 0x00000048ff1b723e */ /* 0x000fe200048070ff */
[----:B------:R0:W-:Y:S01]  /*4720*/  @!P0 STG.E.U8 desc[UR16][R6.64+0x1], R13 ;  /* 0x0000010d06008986 */ /* 0x0001e2000c101110 */
[C---:B------:R-:W-:Y:S01]  /*4730*/  ISETP.GE.AND P0, PT, R26.reuse, 0x11, PT ;  /* 0x000000111a00780c */ /* 0x040fe20003f06270 */
[----:B------:R-:W-:Y:S01]  /*4740*/  FMUL R61, R61, R3 ;  /* 0x000000033d3d7220 */ /* 0x000fe20000400000 */
[----:B------:R-:W-:Y:S01]  /*4750*/  F2FP.SATFINITE.E4M3.F32.PACK_AB_MERGE_C R71, RZ, R71, RZ ;  /* 0x00000047ff47723e */ /* 0x000fe200048070ff */
[----:B------:R-:W-:Y:S01]  /*4760*/  @!P3 STG.E.U8 desc[UR16][R8.64+0x8], R75 ;  /* 0x0000084b0800b986 */ /* 0x000fe2000c101110 */
[----:B------:R-:W-:Y:S01]  /*4770*/  ISETP.GE.AND P3, PT, R26, 0x12, PT ;  /* 0x000000121a00780c */ /* 0x000fe20003f66270 */
[----:B------:R-:W-:Y:S01]  /*4780*/  FMUL R62, R62, R3 ;  /* 0x000000033e3e7220 */ /* 0x000fe20000400000 */
[----:B------:R-:W-:Y:S01]  /*4790*/  F2FP.SATFINITE.E4M3.F32.PACK_AB_MERGE_C R67, RZ, R67, RZ ;  /* 0x00000043ff43723e */ /* 0x000fe200048070ff */
[----:B------:R1:W-:Y:S01]  /*47a0*/  @!P5 STG.E.U8 desc[UR16][R8.64+0x9], R17 ;  /* 0x000009110800d986 */ /* 0x0003e2000c101110 */
[----:B------:R-:W-:Y:S01]  /*47b0*/  ISETP.LT.OR P5, PT, R25, 0x1, !P3 ;  /* 0x000000011900780c */ /* 0x000fe20005fa1670 */
[-C--:B------:R-:W-:Y:S01]  /*47c0*/  FMUL R59, R59, R3.reuse ;  /* 0x000000033b3b7220 */ /* 0x080fe20000400000 */
[C---:B------:R-:W-:Y:S01]  /*47d0*/  ISETP.LT.OR P3, PT, R25.reuse, 0x9, !P3 ;  /* 0x000000091900780c */ /* 0x040fe20005f61670 */
[----:B------:R-:W-:Y:S01]  /*47e0*/  @!P1 STG.E.U8 desc[UR16][R6.64+0x8], R73 ;  /* 0x0000084906009986 */ /* 0x000fe2000c101110 */
[----:B------:R-:W-:Y:S01]  /*47f0*/  ISETP.LT.OR P1, PT, R25, 0x1, !P0 ;  /* 0x000000011900780c */ /* 0x000fe20004721670 */
[-C--:B------:R-:W-:Y:S01]  /*4800*/  FMUL R60, R60, R3.reuse ;  /* 0x000000033c3c7220 */ /* 0x080fe20000400000 */
[----:B0-----:R-:W-:Y:S01]  /*4810*/  F2FP.SATFINITE.E4M3.F32.PACK_AB_MERGE_C R13, RZ, R70, RZ ;  /* 0x00000046ff0d723e */ /* 0x001fe200048070ff */
[----:B------:R-:W-:Y:S01]  /*4820*/  @!P2 STG.E.U8 desc[UR16][R6.64+0x9], R27 ;  /* 0x0000091b0600a986 */ /* 0x000fe2000c101110 */
[----:B------:R-:W-:Y:S01]  /*4830*/  ISETP.GE.AND P2, PT, R26, 0x19, PT ;  /* 0x000000191a00780c */ /* 0x000fe20003f46270 */
[-C--:B------:R-:W-:Y:S01]  /*4840*/  FMUL R57, R57, R3.reuse ;  /* 0x0000000339397220 */ /* 0x080fe20000400000 */
[C---:B------:R-:W-:Y:S01]  /*4850*/  ISETP.LT.OR P0, PT, R25.reuse, 0x9, !P0 ;  /* 0x000000091900780c */ /* 0x040fe20004701670 */
[-C--:B------:R-:W-:Y:S01]  /*4860*/  FMUL R58, R58, R3.reuse ;  /* 0x000000033a3a7220 */ /* 0x080fe20000400000 */
[----:B------:R-:W-:Y:S01]  /*4870*/  ISETP.LT.OR P6, PT, R25, 0x1, !P2 ;  /* 0x000000011900780c */ /* 0x000fe200057c1670 */
[----:B------:R0:W-:Y:S01]  /*4880*/  @!P5 STG.E.U8 desc[UR16][R8.64+0x11], R13 ;  /* 0x0000110d0800d986 */ /* 0x0001e2000c101110 */
[----:B-1----:R-:W-:Y:S01]  /*4890*/  F2FP.SATFINITE.E4M3.F32.PACK_AB_MERGE_C R17, RZ, R68, RZ ;  /* 0x00000044ff11723e */ /* 0x002fe200048070ff */
[----:B------:R-:W-:Y:S01]  /*48a0*/  FMUL R56, R56, R3 ;  /* 0x0000000338387220 */ /* 0x000fe20000400000 */
[----:B------:R-:W-:Y:S01]  /*48b0*/  F2FP.SATFINITE.E4M3.F32.PACK_AB_MERGE_C R65, RZ, R65, RZ ;  /* 0x00000041ff41723e */ /* 0x000fe200048070ff */
[----:B------:R-:W-:Y:S01]  /*48c0*/  @!P1 STG.E.U8 desc[UR16][R8.64+0x10], R71 ;  /* 0x0000104708009986 */ /* 0x000fe2000c101110 */
[----:B------:R-:W-:Y:S01]  /*48d0*/  ISETP.GE.AND P1, PT, R26, 0x1a, PT ;  /* 0x0000001a1a00780c */ /* 0x000fe20003f26270 */
[-C--:B------:R-:W-:Y:S01]  /*48e0*/  FMUL R23, R23, R3.reuse ;  /* 0x0000000317177220 */ /* 0x080fe20000400000 */
[C---:B------:R-:W-:Y:S01]  /*48f0*/  ISETP.LT.OR P2, PT, R25.reuse, 0x9, !P2 ;  /* 0x000000091900780c */ /* 0x040fe20005741670 */
[----:B------:R1:W-:Y:S01]  /*4900*/  @!P3 STG.E.U8 desc[UR16][R6.64+0x11], R17 ;  /* 0x000011110600b986 */ /* 0x0003e2000c101110 */
[----:B------:R-:W-:Y:S01]  /*4910*/  ISETP.LT.OR P5, PT, R25, 0x1, !P1 ;  /* 0x000000011900780c */ /* 0x000fe20004fa1670 */
[-C--:B------:R-:W-:Y:S01]  /*4920*/  FMUL R21, R21, R3.reuse ;  /* 0x0000000315157220 */ /* 0x080fe20000400000 */
[----:B------:R-:W-:Y:S01]  /*4930*/  ISETP.LT.OR P3, PT, R25, 0x9, !P1 ;  /* 0x000000091900780c */ /* 0x000fe20004f61670 */
[----:B------:R-:W-:Y:S01]  /*4940*/  @!P0 STG.E.U8 desc[UR16][R6.64+0x10], R67 ;  /* 0x0000104306008986 */ /* 0x000fe2000c101110 */
[----:B0-----:R-:W-:Y:S01]  /*4950*/  F2FP.SATFINITE.E4M3.F32.PACK_AB_MERGE_C R13, RZ, R66, RZ ;  /* 0x00000042ff0d723e */ /* 0x001fe200048070ff */
[-C--:B------:R-:W-:Y:S01]  /*4960*/  FMUL R22, R22, R3.reuse ;  /* 0x0000000316167220 */ /* 0x080fe20000400000 */
[C---:B------:R-:W-:Y:S01]  /*4970*/  ISETP.GE.AND P0, PT, R26.reuse, 0x21, PT ;  /* 0x000000211a00780c */ /* 0x040fe20003f06270 */
[----:B------:R-:W-:Y:S01]  /*4980*/  @!P6 STG.E.U8 desc[UR16][R8.64+0x18], R65 ;  /* 0x000018410800e986 */ /* 0x000fe2000c101110 */
[----:B------:R-:W-:Y:S01]  /*4990*/  ISETP.GE.AND P1, PT, R26, 0x22, PT ;  /* 0x000000221a00780c */ /* 0x000fe20003f26270 */
[-C--:B------:R-:W-:Y:S01]  /*49a0*/  FMUL R19, R19, R3.reuse ;  /* 0x0000000313137220 */ /* 0x080fe20000400000 */
[C---:B------:R-:W-:Y:S01]  /*49b0*/  ISETP.LT.OR P6, PT, R25.reuse, 0x1, !P0 ;  /* 0x000000011900780c */ /* 0x040fe200047c1670 */
[-C--:B------:R-:W-:Y:S01]  /*49c0*/  FMUL R20, R20, R3.reuse ;  /* 0x0000000314147220 */ /* 0x080fe20000400000 */
[----:B-1----:R-:W-:Y:S01]  /*49d0*/  F2FP.SATFINITE.E4M3.F32.PACK_AB_MERGE_C R17, RZ, R64, RZ ;  /* 0x00000040ff11723e */ /* 0x002fe200048070ff */
[----:B------:R0:W-:Y:S01]  /*49e0*/  @!P5 STG.E.U8 desc[UR16][R8.64+0x19], R13 ;  /* 0x0000190d0800d986 */ /* 0x0001e2000c101110 */
[----:B------:R-:W-:Y:S01]  /*49f0*/  ISETP.LT.OR P5, PT, R25, 0x1, !P1 ;  /* 0x000000011900780c */ /* 0x000fe20004fa1670 */
[----:B------:R-:W-:Y:S01]  /*4a00*/  FMUL R15, R15, R3 ;  /* 0x000000030f0f7220 */ /* 0x000fe20000400000 */
[----:B------:R-:W-:Y:S01]  /*4a10*/  F2FP.SATFINITE.E4M3.F32.PACK_AB_MERGE_C R63, RZ, R63, RZ ;  /* 0x0000003fff3f723e */ /* 0x000fe200048070ff */
[----:B------:R1:W-:Y:S01]  /*4a20*/  @!P3 STG.E.U8 desc[UR16][R6.64+0x19], R17 ;  /* 0x000019110600b986 */ /* 0x0003e2000c101110 */
[----:B------:R-:W-:Y:S01]  /*4a30*/  F2FP.SATFINITE.E4M3.F32.PACK_AB_MERGE_C R61, RZ, R61, RZ ;  /* 0x0000003dff3d723e */ /* 0x000fe200048070ff */
[-C--:B------:R-:W-:Y:S01]  /*4a40*/  FMUL R18, R18, R3.reuse ;  /* 0x0000000312127220 */ /* 0x080fe20000400000 */
[----:B------:R-:W-:Y:S01]  /*4a50*/  F2FP.SATFINITE.E4M3.F32.PACK_AB_MERGE_C R27, RZ, R62, RZ ;  /* 0x0000003eff1b723e */ /* 0x000fe200048070ff */
[----:B------:R-:W-:Y:S01]  /*4a60*/  @!P2 STG.E.U8 desc[UR16][R6.64+0x18], R63 ;  /* 0x0000183f0600a986 */ /* 0x000fe2000c101110 */
[----:B------:R-:W-:Y:S01]  /*4a70*/  ISETP.LT.OR P3, PT, R25, 0x9, !P1 ;  /* 0x000000091900780c */ /* 0x000fe20004f61670 */
[-C--:B------:R-:W-:Y:S01]  /*4a80*/  FMUL R11, R11, R3.reuse ;  /* 0x000000030b0b7220 */ /* 0x080fe20000400000 */
[----:B------:R-:W-:Y:S01]  /*4a90*/  ISETP.GE.AND P2, PT, R26, 0x29, PT ;  /* 0x000000291a00780c */ /* 0x000fe20003f46270 */
[----:B------:R-:W-:Y:S01]  /*4aa0*/  @!P6 STG.E.U8 desc[UR16][R8.64+0x20], R61 ;  /* 0x0000203d0800e986 */ /* 0x000fe2000c101110 */
[C---:B------:R-:W-:Y:S01]  /*4ab0*/  ISETP.LT.OR P0, PT, R25.reuse, 0x9, !P0 ;  /* 0x000000091900780c */ /* 0x040fe20004701670 */
[----:B------:R-:W-:Y:S01]  /*4ac0*/  FMUL R14, R14, R3 ;  /* 0x000000030e0e7220 */ /* 0x000fe20000400000 */
[----:B------:R-:W-:Y:S01]  /*4ad0*/  ISETP.GE.AND P1, PT, R26, 0x2a, PT ;  /* 0x0000002a1a00780c */ /* 0x000fe20003f26270 */
[----:B------:R-:W-:Y:S01]  /*4ae0*/  @!P5 STG.E.U8 desc[UR16][R8.64+0x21], R27 ;  /* 0x0000211b0800d986 */ /* 0x000fe2000c101110 */
[----:B------:R-:W-:-:S02]  /*4af0*/  ISETP.LT.OR P6, PT, R25, 0x1, !P2 ;  /* 0x000000011900780c */ /* 0x000fc400057c1670 */
[C---:B------:R-:W-:Y:S02]  /*4b00*/  ISETP.LT.OR P5, PT, R25.reuse, 0x1, !P1 ;  /* 0x000000011900780c */ /* 0x040fe40004fa1670 */
[----:B------:R-:W-:Y:S02]  /*4b10*/  F2FP.SATFINITE.E4M3.F32.PACK_AB_MERGE_C R59, RZ, R59, RZ ;  /* 0x0000003bff3b723e */ /* 0x000fe400048070ff */
[----:B0-----:R-:W-:Y:S02]  /*4b20*/  F2FP.SATFINITE.E4M3.F32.PACK_AB_MERGE_C R13, RZ, R60, RZ ;  /* 0x0000003cff0d723e */ /* 0x001fe400048070ff */
[----:B------:R-:W-:Y:S01]  /*4b30*/  F2FP.SATFINITE.E4M3.F32.PACK_AB_MERGE_C R57, RZ, R57, RZ ;  /* 0x00000039ff39723e */ /* 0x000fe200048070ff */
[----:B------:R-:W-:Y:S01]  /*4b40*/  @!P0 STG.E.U8 desc[UR16][R6.64+0x20], R59 ;  /* 0x0000203b06008986 */ /* 0x000fe2000c101110 */
[----:B-1----:R-:W-:Y:S02]  /*4b50*/  F2FP.SATFINITE.E4M3.F32.PACK_AB_MERGE_C R17, RZ, R58, RZ ;  /* 0x0000003aff11723e */ /* 0x002fe400048070ff */
[C---:B------:R-:W-:Y:S01]  /*4b60*/  ISETP.LT.OR P1, PT, R25.reuse, 0x9, !P1 ;  /* 0x000000091900780c */ /* 0x040fe20004f21670 */
[----:B------:R0:W-:Y:S01]  /*4b70*/  @!P3 STG.E.U8 desc[UR16][R6.64+0x21], R13 ;  /* 0x0000210d0600b986 */ /* 0x0001e2000c101110 */
[----:B------:R-:W-:-:S02]  /*4b80*/  ISETP.LT.OR P2, PT, R25, 0x9, !P2 ;  /* 0x000000091900780c */ /* 0x000fc40005741670 */
[C---:B------:R-:W-:Y:S01]  /*4b90*/  ISETP.GE.AND P3, PT, R26.reuse, 0x31, PT ;  /* 0x000000311a00780c */ /* 0x040fe20003f66270 */
[----:B------:R-:W-:Y:S01]  /*4ba0*/  @!P6 STG.E.U8 desc[UR16][R8.64+0x28], R57 ;  /* 0x000028390800e986 */ /* 0x000fe2000c101110 */
[----:B------:R-:W-:Y:S02]  /*4bb0*/  ISETP.GE.AND P0, PT, R26, 0x32, PT ;  /* 0x000000321a00780c */ /* 0x000fe40003f06270 */
[----:B------:R-:W-:Y:S01]  /*4bc0*/  F2FP.SATFINITE.E4M3.F32.PACK_AB_MERGE_C R23, RZ, R23, RZ ;  /* 0x00000017ff17723e */ /* 0x000fe200048070ff */
[----:B------:R1:W-:Y:S01]  /*4bd0*/  @!P5 STG.E.U8 desc[UR16][R8.64+0x29], R17 ;  /* 0x000029110800d986 */ /* 0x0003e2000c101110 */
[C---:B------:R-:W-:Y:S02]  /*4be0*/  ISETP.LT.OR P5, PT, R25.reuse, 0x1, !P3 ;  /* 0x000000011900780c */ /* 0x040fe40005fa1670 */
[----:B------:R-:W-:Y:S02]  /*4bf0*/  ISETP.LT.OR P6, PT, R25, 0x1, !P0 ;  /* 0x000000011900780c */ /* 0x000fe400047c1670 */
[----:B0-----:R-:W-:Y:S01]  /*4c00*/  F2FP.SATFINITE.E4M3.F32.PACK_AB_MERGE_C R13, RZ, R56, RZ ;  /* 0x00000038ff0d723e */ /* 0x001fe200048070ff */
[----:B------:R-:W-:Y:S01]  /*4c10*/  @!P2 STG.E.U8 desc[UR16][R6.64+0x28], R23 ;  /* 0x000028170600a986 */ /* 0x000fe2000c101110 */
[----:B------:R-:W-:-:S02]  /*4c20*/  F2FP.SATFINITE.E4M3.F32.PACK_AB_MERGE_C R21, RZ, R21, RZ ;  /* 0x00000015ff15723e */ /* 0x000fc400048070ff */
[C---:B------:R-:W-:Y:S01]  /*4c30*/  ISETP.GE.AND P2, PT, R26.reuse, 0x3a, PT ;  /* 0x0000003a1a00780c */ /* 0x040fe20003f46270 */
[----:B------:R0:W-:Y:S01]  /*4c40*/  @!P1 STG.E.U8 desc[UR16][R6.64+0x29], R13 ;  /* 0x0000290d06009986 */ /* 0x0001e2000c101110 */
[C---:B------:R-:W-:Y:S02]  /*4c50*/  ISETP.LT.OR P1, PT, R25.reuse, 0x9, !P3 ;  /* 0x000000091900780c */ /* 0x040fe40005f21670 */
[----:B-1----:R-:W-:Y:S01]  /*4c60*/  F2FP.SATFINITE.E4M3.F32.PACK_AB_MERGE_C R17, RZ, R22, RZ ;  /* 0x00000016ff11723e */ /* 0x002fe200048070ff */
[----:B------:R-:W-:Y:S01]  /*4c70*/  @!P5 STG.E.U8 desc[UR16][R8.64+0x30], R21 ;  /* 0x000030150800d986 */ /* 0x000fe2000c101110 */
[----:B------:R-:W-:Y:S02]  /*4c80*/  ISETP.GE.AND P3, PT, R26, 0x39, PT ;  /* 0x000000391a00780c */ /* 0x000fe40003f66270 */
[C---:B------:R-:W-:Y:S01]  /*4c90*/  ISETP.LT.OR P0, PT, R25.reuse, 0x9, !P0 ;  /* 0x000000091900780c */ /* 0x040fe20004701670 */
[----:B------:R1:W-:Y:S01]  /*4ca0*/  @!P6 STG.E.U8 desc[UR16][R8.64+0x31], R17 ;  /* 0x000031110800e986 */ /* 0x0003e2000c101110 */
[----:B------:R-:W-:-:S02]  /*4cb0*/  ISETP.LT.OR P5, PT, R25, 0x1, !P3 ;  /* 0x000000011900780c */ /* 0x000fc40005fa1670 */
[C---:B------:R-:W-:Y:S02]  /*4cc0*/  ISETP.LT.OR P6, PT, R25.reuse, 0x1, !P2 ;  /* 0x000000011900780c */ /* 0x040fe400057c1670 */
[C---:B------:R-:W-:Y:S02]  /*4cd0*/  ISETP.LT.OR P3, PT, R25.reuse, 0x9, !P3 ;  /* 0x000000091900780c */ /* 0x040fe40005f61670 */
[----:B------:R-:W-:Y:S02]  /*4ce0*/  ISETP.LT.OR P2, PT, R25, 0x9, !P2 ;  /* 0x000000091900780c */ /* 0x000fe40005741670 */
[----:B------:R-:W-:Y:S02]  /*4cf0*/  F2FP.SATFINITE.E4M3.F32.PACK_AB_MERGE_C R19, RZ, R19, RZ ;  /* 0x00000013ff13723e */ /* 0x000fe400048070ff */
[----:B0-----:R-:W-:Y:S02]  /*4d00*/  F2FP.SATFINITE.E4M3.F32.PACK_AB_MERGE_C R13, RZ, R20, RZ ;  /* 0x00000014ff0d723e */ /* 0x001fe400048070ff */
[----:B------:R-:W-:Y:S01]  /*4d10*/  F2FP.SATFINITE.E4M3.F32.PACK_AB_MERGE_C R15, RZ, R15, RZ ;  /* 0x0000000fff0f723e */ /* 0x000fe200048070ff */
[----:B------:R0:W-:Y:S01]  /*4d20*/  @!P1 STG.E.U8 desc[UR16][R6.64+0x30], R19 ;  /* 0x0000301306009986 */ /* 0x0001e2000c101110 */
[----:B-1----:R-:W-:-:S02]  /*4d30*/  F2FP.SATFINITE.E4M3.F32.PACK_AB_MERGE_C R17, RZ, R18, RZ ;  /* 0x00000012ff11723e */ /* 0x002fc400048070ff */
[----:B------:R-:W-:Y:S01]  /*4d40*/  F2FP.SATFINITE.E4M3.F32.PACK_AB_MERGE_C R11, RZ, R11, RZ ;  /* 0x0000000bff0b723e */ /* 0x000fe200048070ff */
[----:B------:R0:W-:Y:S01]  /*4d50*/  @!P0 STG.E.U8 desc[UR16][R6.64+0x31], R13 ;  /* 0x0000310d06008986 */ /* 0x0001e2000c101110 */
[----:B------:R-:W-:-:S03]  /*4d60*/  F2FP.SATFINITE.E4M3.F32.PACK_AB_MERGE_C R21, RZ, R14, RZ ;  /* 0x0000000eff15723e */ /* 0x000fc600048070ff */
[----:B------:R0:W-:Y:S04]  /*4d70*/  @!P5 STG.E.U8 desc[UR16][R8.64+0x38], R15 ;  /* 0x0000380f0800d986 */ /* 0x0001e8000c101110 */
[----:B------:R0:W-:Y:S04]  /*4d80*/  @!P6 STG.E.U8 desc[UR16][R8.64+0x39], R17 ;  /* 0x000039110800e986 */ /* 0x0001e8000c101110 */
[----:B------:R0:W-:Y:S04]  /*4d90*/  @!P3 STG.E.U8 desc[UR16][R6.64+0x38], R11 ;  /* 0x0000380b0600b986 */ /* 0x0001e8000c101110 */
[----:B------:R0:W-:Y:S02]  /*4da0*/  @!P2 STG.E.U8 desc[UR16][R6.64+0x39], R21 ;  /* 0x000039150600a986 */ /* 0x0001e4000c101110 */
.L_x_98:
[----:B------:R-:W-:Y:S05]  /*4db0*/  BSYNC B0 ;  /* 0x0000000000007941 */ /* 0x000fea0003800000 */
.L_x_32:
[----:B------:R-:W-:Y:S01]  /*4dc0*/  ULDC UR6, c[0x0][0xc] ;  /* 0x0000030000067ab9 */ /* 0x000fe20000000800 */
[----:B------:R-:W-:Y:S01]  /*4dd0*/  ULDC UR7, c[0x0][0x10] ;  /* 0x0000040000077ab9 */ /* 0x000fe20000000800 */
[----:B0-----:R-:W0:Y:S01]  /*4de0*/  LDC R9, c[0x0][0x14] ;  /* 0x00000500ff097b82 */ /* 0x001e220000000800 */
[----:B------:R-:W-:Y:S01]  /*4df0*/  UIMAD.WIDE.U32 UR6, UR6, UR7, URZ ;  /* 0x00000007060672a5 */ /* 0x000fe2000f8e003f */
[----:B------:R-:W-:Y:S02]  /*4e00*/  IMAD.MOV.U32 R6, RZ, RZ, R0 ;  /* 0x000000ffff067224 */ /* 0x000fe400078e0000 */
[----:B------:R-:W-:Y:S02]  /*4e10*/  IMAD.MOV.U32 R7, RZ, RZ, R5 ;  /* 0x000000ffff077224 */ /* 0x000fe400078e0005 */
[----:B------:R-:W-:Y:S02]  /*4e20*/  IMAD.MOV.U32 R12, RZ, RZ, -0x1 ;  /* 0xffffffffff0c7424 */ /* 0x000fe400078e00ff */
[----:B------:R-:W-:-:S02]  /*4e30*/  IMAD.MOV.U32 R69, RZ, RZ, -0x1 ;  /* 0xffffffffff457424 */ /* 0x000fc400078e00ff */
[----:B0-----:R-:W-:-:S04]  /*4e40*/  IMAD.WIDE.U32 R6, R9, UR6, R6 ;  /* 0x0000000609067c25 */ /* 0x001fc8000f8e0006 */
[----:B------:R-:W-:Y:S01]  /*4e50*/  IMAD R5, R9, UR7, RZ ;  /* 0x0000000709057c24 */ /* 0x000fe2000f8e02ff */
[----:B------:R-:W-:Y:S01]  /*4e60*/  ULDC.64 UR6, c[0x0][0x650] ;  /* 0x0001940000067ab9 */ /* 0x000fe20000000a00 */
[----:B------:R-:W-:Y:S01]  /*4e70*/  IMAD.MOV.U32 R0, RZ, RZ, R6 ;  /* 0x000000ffff007224 */ /* 0x000fe200078e0006 */
[----:B------:R-:W-:Y:S01]  /*4e80*/  ISETP.GE.U32.AND P0, PT, R6, UR6, PT ;  /* 0x0000000606007c0c */ /* 0x000fe2000bf06070 */
[----:B------:R-:W-:Y:S01]  /*4e90*/  IMAD.IADD R5, R7, 0x1, R5 ;  /* 0x0000000107057824 */ /* 0x000fe200078e0205 */
[----:B------:R-:W-:-:S04]  /*4ea0*/  PRMT R7, RZ, 0x7610, R7 ;  /* 0x00007610ff077816 */ /* 0x000fc80000000007 */
[----:B------:R-:W-:-:S13]  /*4eb0*/  ISETP.GE.U32.AND.EX P0, PT, R5, UR7, PT, P0 ;  /* 0x0000000705007c0c */ /* 0x000fda000bf06100 */
[----:B------:R-:W-:Y:S05]  /*4ec0*/  @P0 BRA `(.L_x_99) ;  /* 0x0000000400640947 */ /* 0x000fea0003800000 */
[----:B------:R-:W0:Y:S01]  /*4ed0*/  S2R R20, SR_CTAID.X ;  /* 0x0000000000147919 */ /* 0x000e220000002500 */
[----:B------:R-:W0:Y:S01]  /*4ee0*/  LDC.64 R14, c[0x0][0x628] ;  /* 0x00018a00ff0e7b82 */ /* 0x000e220000000a00 */
[----:B------:R-:W-:Y:S01]  /*4ef0*/  ULDC UR6, c[0x0][0x150] ;  /* 0x0000540000067ab9 */ /* 0x000fe20000000800 */
[----:B------:R-:W-:Y:S01]  /*4f00*/  IMAD.MOV.U32 R12, RZ, RZ, R0 ;  /* 0x000000ffff0c7224 */ /* 0x000fe200078e0000 */
[----:B------:R-:W0:Y:S01]  /*4f10*/  S2R R22, SR_CTAID.Y ;  /* 0x0000000000167919 */ /* 0x000e220000002600 */
[----:B------:R-:W-:-:S04]  /*4f20*/  IMAD.MOV.U32 R13, RZ, RZ, R5 ;  /* 0x000000ffff0d7224 */ /* 0x000fc800078e0005 */
[----:B------:R-:W0:Y:S08]  /*4f30*/  LDC R23, c[0x0][0x144] ;  /* 0x00005100ff177b82 */ /* 0x000e300000000800 */
[----:B-1234-:R-:W1:Y:S08]  /*4f40*/  LDC R16, c[0x0][0x630] ;  /* 0x00018c00ff107b82 */ /* 0x01ee700000000800 */
[----:B------:R-:W2:Y:S01]  /*4f50*/  LDC.64 R18, c[0x0][0x620] ;  /* 0x00018800ff127b82 */ /* 0x000ea20000000a00 */
[----:B0-----:R-:W-:-:S04]  /*4f60*/  ISETP.NE.U32.AND P0, PT, R14, RZ, PT ;  /* 0x000000ff0e00720c */ /* 0x001fc80003f05070 */
[----:B------:R-:W-:Y:S02]  /*4f70*/  ISETP.NE.AND.EX P0, PT, R15, RZ, PT, P0 ;  /* 0x000000ff0f00720c */ /* 0x000fe40003f05300 */
[----:B------:R-:W-:-:S05]  /*4f80*/  I2FP.F32.U32 R6, R20 ;  /* 0x0000001400067245 */ /* 0x000fca0000201000 */
[----:B------:R-:W-:-:S04]  /*4f90*/  FMUL R6, R6, UR6 ;  /* 0x0000000606067c20 */ /* 0x000fc80008400000 */
[----:B------:R0:W3:Y:S02]  /*4fa0*/  F2I.U32.TRUNC.NTZ R21, R6 ;  /* 0x0000000600157305 */ /* 0x0000e4000020f000 */
[----:B-1----:R-:W-:Y:S05]  /*4fb0*/  @!P0 BRA `(.L_x_100) ;  /* 0x0000000000288947 */ /* 0x002fea0003800000 */
[----:B------:R-:W1:Y:S02]  /*4fc0*/  LDC R7, c[0x0][0x634] ;  /* 0x00018d00ff077b82 */ /* 0x000e640000000800 */
[----:B-1----:R-:W-:-:S05]  /*4fd0*/  IADD3 R11, P0, R0, R7, RZ ;  /* 0x00000007000b7210 */ /* 0x002fca0007f1e0ff */
[----:B------:R-:W-:-:S04]  /*4fe0*/  IMAD.X R17, RZ, RZ, R5, P0 ;  /* 0x000000ffff117224 */ /* 0x000fc800000e0605 */
[----:B0-----:R-:W-:-:S04]  /*4ff0*/  IMAD.WIDE.U32 R6, R17, R14, RZ ;  /* 0x0000000e11067225 */ /* 0x001fc800078e00ff */
[----:B-----5:R-:W-:-:S04]  /*5000*/  IMAD.WIDE.U32 R8, P0, R11, R15, R6 ;  /* 0x0000000f0b087225 */ /* 0x020fc80007800006 */
[----:B------:R-:W-:-:S04]  /*5010*/  IMAD.WIDE.U32 R6, R11, R14, RZ ;  /* 0x0000000e0b067225 */ /* 0x000fc800078e00ff */
[----:B------:R-:W-:Y:S01]  /*5020*/  IMAD.X R13, RZ, RZ, RZ, P0 ;  /* 0x000000ffff0d7224 */ /* 0x000fe200000e06ff */
[----:B------:R-:W-:Y:S01]  /*5030*/  IADD3 RZ, P0, R7, R8, RZ ;  /* 0x0000000807ff7210 */ /* 0x000fe20007f1e0ff */
[----:B------:R-:W-:-:S04]  /*5040*/  IMAD.MOV.U32 R12, RZ, RZ, R9 ;  /* 0x000000ffff0c7224 */ /* 0x000fc800078e0009 */
[----:B------:R-:W-:-:S08]  /*5050*/  IMAD.WIDE.U32.X R12, R17, R15, R12, P0 ;  /* 0x0000000f110c7225 */ /* 0x000fd000000e040c */
.L_x_100:
[-CC-:B------:R-:W-:Y:S01]  /*5060*/  SHF.R.U64 R69, R12, R16.reuse, R13.reuse ;  /* 0x000000100c457219 */ /* 0x180fe2000000120d */
[----:B------:R-:W1:Y:S01]  /*5070*/  LDC.64 R28, c[0x0][0x640] ;  /* 0x00019000ff1c7b82 */ /* 0x000e620000000a00 */
[----:B0-----:R-:W-:Y:S01]  /*5080*/  SHF.R.U32.HI R6, RZ, R16, R13 ;  /* 0x00000010ff067219 */ /* 0x001fe2000001160d */
[----:B---3--:R-:W-:Y:S01]  /*5090*/  IMAD.MOV R21, RZ, RZ, -R21 ;  /* 0x000000ffff157224 */ /* 0x008fe200078e0a15 */
[----:B------:R-:W-:Y:S01]  /*50a0*/  IADD3 R9, P0, RZ, -R69, RZ ;  /* 0x80000045ff097210 */ /* 0x000fe20007f1e0ff */
[----:B------:R-:W-:Y:S01]  /*50b0*/  ULDC UR6, c[0x0][0x154] ;  /* 0x0000550000067ab9 */ /* 0x000fe20000000800 */
[----:B------:R-:W-:Y:S02]  /*50c0*/  IMAD.MOV.U32 R11, RZ, RZ, 0x1 ;  /* 0x00000001ff0b7424 */ /* 0x000fe400078e00ff */
[----:B------:R-:W-:Y:S01]  /*50d0*/  IMAD R21, R23, R21, R20 ;  /* 0x0000001517157224 */ /* 0x000fe200078e0214 */
[----:B------:R-:W0:Y:S01]  /*50e0*/  LDC R12, c[0x0][0x618] ;  /* 0x00018600ff0c7b82 */ /* 0x000e220000000800 */
[----:B------:R-:W-:-:S02]  /*50f0*/  IMAD.X R7, RZ, RZ, ~R6, P0 ;  /* 0x000000ffff077224 */ /* 0x000fc400000e0e06 */
[----:B------:R-:W-:Y:S02]  /*5100*/  IMAD.MOV.U32 R6, RZ, RZ, R0 ;  /* 0x000000ffff067224 */ /* 0x000fe400078e0000 */
[-C--:B--2--5:R-:W-:Y:S02]  /*5110*/  IMAD R8, R7, R18.reuse, RZ ;  /* 0x0000001207087224 */ /* 0x0a4fe400078e02ff */
[----:B------:R-:W-:Y:S01]  /*5120*/  IMAD.MOV.U32 R7, RZ, RZ, R5 ;  /* 0x000000ffff077224 */ /* 0x000fe200078e0005 */
[----:B------:R-:W2:Y:S01]  /*5130*/  LDC R24, c[0x0][0x608] ;  /* 0x00018200ff187b82 */ /* 0x000ea20000000800 */
[----:B------:R-:W-:-:S04]  /*5140*/  IMAD.WIDE.U32 R6, R9, R18, R6 ;  /* 0x0000001209067225 */ /* 0x000fc800078e0006 */
[----:B------:R-:W-:-:S03]  /*5150*/  IMAD R9, R9, R19, R8 ;  /* 0x0000001309097224 */ /* 0x000fc600078e0208 */
[----:B------:R-:W3:Y:S01]  /*5160*/  LDC R26, c[0x0][0x658] ;  /* 0x00019600ff1a7b82 */ /* 0x000ee20000000800 */
[----:B------:R-:W-:Y:S01]  /*5170*/  I2FP.F32.U32 R8, R22 ;  /* 0x0000001600087245 */ /* 0x000fe20000201000 */
[----:B------:R-:W-:Y:S01]  /*5180*/  IMAD.IADD R7, R7, 0x1, R9 ;  /* 0x0000000107077824 */ /* 0x000fe200078e0209 */
[----:B-1----:R-:W-:Y:S01]  /*5190*/  ISETP.NE.U32.AND P0, PT, R28, RZ, PT ;  /* 0x000000ff1c00720c */ /* 0x002fe20003f05070 */
[----:B------:R-:W-:Y:S02]  /*51a0*/  IMAD.MOV.U32 R9, RZ, RZ, -0x1 ;  /* 0xffffffffff097424 */ /* 0x000fe400078e00ff */
[----:B------:R-:W-:Y:S02]  /*51b0*/  FMUL R8, R8, UR6 ;  /* 0x0000000608087c20 */ /* 0x000fe40008400000 */
[----:B------:R-:W1:Y:S01]  /*51c0*/  LDC R19, c[0x0][0x148] ;  /* 0x00005200ff137b82 */ /* 0x000e620000000800 */
[----:B0-----:R-:W-:Y:S01]  /*51d0*/  SHF.R.U64 R16, R6, R12, R7 ;  /* 0x0000000c06107219 */ /* 0x001fe20000001207 */
[----:B------:R0:W4:Y:S01]  /*51e0*/  F2I.U32.TRUNC.NTZ R17, R8 ;  /* 0x0000000800117305 */ /* 0x000122000020f000 */
[----:B------:R-:W-:-:S02]  /*51f0*/  ISETP.NE.AND.EX P0, PT, R29, RZ, PT, P0 ;  /* 0x000000ff1d00720c */ /* 0x000fc40003f05300 */
[----:B------:R-:W-:-:S03]  /*5200*/  SHF.R.U32.HI R7, RZ, R12, R7 ;  /* 0x0000000cff077219 */ /* 0x000fc60000011607 */
[----:B------:R-:W0:Y:S01]  /*5210*/  LDC R20, c[0x0][0x600] ;  /* 0x00018000ff147b82 */ /* 0x000e220000000800 */
[-CC-:B--2---:R-:W-:Y:S02]  /*5220*/  SHF.R.U64 R14, R16, R24.reuse, R7.reuse ;  /* 0x00000018100e7219 */ /* 0x184fe40000001207 */
[----:B------:R-:W-:-:S05]  /*5230*/  SHF.R.U32.HI R7, RZ, R24, R7 ;  /* 0x00000018ff077219 */ /* 0x000fca0000011607 */
[----:B------:R-:W2:Y:S01]  /*5240*/  LDC R25, c[0x0][0x648] ;  /* 0x00019200ff197b82 */ /* 0x000ea20000000800 */
[-CC-:B---3--:R-:W-:Y:S02]  /*5250*/  SHF.R.U64 R18, R14, R26.reuse, R7.reuse ;  /* 0x0000001a0e127219 */ /* 0x188fe40000001207 */
[-C--:B------:R-:W-:Y:S02]  /*5260*/  SHF.L.U32 R9, R9, R26.reuse, RZ ;  /* 0x0000001a09097219 */ /* 0x080fe400000006ff */
[-C--:B------:R-:W-:Y:S01]  /*5270*/  SHF.R.U32.HI R7, RZ, R26.reuse, R7 ;  /* 0x0000001aff077219 */ /* 0x080fe20000011607 */
[----:B------:R-:W-:Y:S01]  /*5280*/  IMAD.MOV.U32 R6, RZ, RZ, R18 ;  /* 0x000000ffff067224 */ /* 0x000fe200078e0012 */
[----:B------:R-:W-:Y:S01]  /*5290*/  SHF.L.U32 R24, R11, R26, RZ ;  /* 0x0000001a0b187219 */ /* 0x000fe200000006ff */
[----:B------:R-:W3:Y:S01]  /*52a0*/  LDC R27, c[0x0][0x638] ;  /* 0x00018e00ff1b7b82 */ /* 0x000ee20000000800 */
[----:B------:R-:W-:-:S07]  /*52b0*/  LOP3.LUT R23, RZ, R9, RZ, 0x33, !PT ;  /* 0x00000009ff177212 */ /* 0x000fce00078e33ff */
[----:B------:R-:W0:Y:S01]  /*52c0*/  LDC R30, c[0x0][0x610] ;  /* 0x00018400ff1e7b82 */ /* 0x000e220000000800 */
[----:B----4-:R-:W-:Y:S05]  /*52d0*/  @!P0 BRA `(.L_x_101) ;  /* 0x0000000000288947 */ /* 0x010fea0003800000 */
[----:B------:R-:W4:Y:S02]  /*52e0*/  LDC R11, c[0x0][0x64c] ;  /* 0x00019300ff0b7b82 */ /* 0x000f240000000800 */
[----:B----4-:R-:W-:-:S05]  /*52f0*/  IADD3 R11, P0, R18, R11, RZ ;  /* 0x0000000b120b7210 */ /* 0x010fca0007f1e0ff */
[----:B------:R-:W-:-:S04]  /*5300*/  IMAD.X R15, RZ, RZ, R7, P0 ;  /* 0x000000ffff0f7224 */ /* 0x000fc800000e0607 */
[----:B------:R-:W-:-:S04]  /*5310*/  IMAD.WIDE.U32 R6, R15, R28, RZ ;  /* 0x0000001c0f067225 */ /* 0x000fc800078e00ff */
[----:B0-----:R-:W-:-:S04]  /*5320*/  IMAD.WIDE.U32 R8, P0, R11, R29, R6 ;  /* 0x0000001d0b087225 */ /* 0x001fc80007800006 */
[----:B------:R-:W-:-:S04]  /*5330*/  IMAD.WIDE.U32 R6, R11, R28, RZ ;  /* 0x0000001c0b067225 */ /* 0x000fc800078e00ff */
[----:B------:R-:W-:Y:S01]  /*5340*/  IMAD.X R13, RZ, RZ, RZ, P0 ;  /* 0x000000ffff0d7224 */ /* 0x000fe200000e06ff */
[----:B------:R-:W-:Y:S01]  /*5350*/  IADD3 RZ, P0, R7, R8, RZ ;  /* 0x0000000807ff7210 */ /* 0x000fe20007f1e0ff */
[----:B------:R-:W-:-:S04]  /*5360*/  IMAD.MOV.U32 R12, RZ, RZ, R9 ;  /* 0x000000ffff0c7224 */ /* 0x000fc800078e0009 */
[----:B------:R-:W-:-:S08]  /*5370*/  IMAD.WIDE.U32.X R6, R15, R29, R12, P0 ;  /* 0x0000001d0f067225 */ /* 0x000fd000000e040c */
.L_x_101:
[----:B--2---:R-:W-:Y:S01]  /*5380*/  SHF.R.U64 R6, R6, R25, R7 ;  /* 0x0000001906067219 */ /* 0x004fe20000001207 */
[----:B0-----:R-:W-:Y:S01]  /*5390*/  VIADD R11, R20, 0xffffffff ;  /* 0xffffffff140b7836 */ /* 0x001fe20000000000 */
[----:B------:R-:W-:Y:S01]  /*53a0*/  LOP3.LUT R9, R14, R23, RZ, 0xc0, !PT ;  /* 0x000000170e097212 */ /* 0x000fe200078ec0ff */
[----:B------:R-:W-:Y:S02]  /*53b0*/  IMAD.MOV R17, RZ, RZ, -R17 ;  /* 0x000000ffff117224 */ /* 0x000fe400078e0a11 */
[----:B------:R-:W-:Y:S02]  /*53c0*/  IMAD.MOV R7, RZ, RZ, -R6 ;  /* 0x000000ffff077224 */ /* 0x000fe400078e0a06 */
[----:B------:R-:W-:Y:S01]  /*53d0*/  IMAD R24, R24, R6, R9 ;  /* 0x0000000618187224 */ /* 0x000fe200078e0209 */
[----:B------:R-:W-:Y:S01]  /*53e0*/  LOP3.LUT R9, R16, R11, RZ, 0xc0, !PT ;  /* 0x0000000b10097212 */ /* 0x000fe200078ec0ff */
[----:B-1----:R-:W-:Y:S02]  /*53f0*/  @P4 IMAD R21, R19, R17, R22 ;  /* 0x0000001113154224 */ /* 0x002fe400078e0216 */
[----:B---3--:R-:W-:-:S02]  /*5400*/  IMAD R6, R7, R27, R18 ;  /* 0x0000001b07067224 */ /* 0x008fc400078e0212 */
[----:B------:R-:W-:Y:S02]  /*5410*/  IMAD R24, R24, R30, R21 ;  /* 0x0000001e18187224 */ /* 0x000fe400078e0215 */
[----:B------:R-:W-:Y:S02]  /*5420*/  IMAD R9, R6, R20, R9 ;  /* 0x0000001406097224 */ /* 0x000fe400078e0209 */
[----:B------:R-:W-:-:S03]  /*5430*/  IMAD.MOV.U32 R7, RZ, RZ, 0x1 ;  /* 0x00000001ff077424 */ /* 0x000fc600078e00ff */
[----:B------:R-:W-:Y:S02]  /*5440*/  SEL R12, R9, R24, !P4 ;  /* 0x00000018090c7207 */ /* 0x000fe40006000000 */
[----:B------:R-:W-:-:S07]  /*5450*/  SEL R24, R24, R9, !P4 ;  /* 0x0000000918187207 */ /* 0x000fce0006000000 */
.L_x_99:
[----:B------:R-:W-:Y:S01]  /*5460*/  LOP3.LUT P0, RZ, R7, 0xff, RZ, 0xc0, !PT ;  /* 0x000000ff07ff7812 */ /* 0x000fe2000780c0ff */
[----:B-1234-:R-:W-:-:S12]  /*5470*/  IMAD.MOV.U32 R16, RZ, RZ, R24 ;  /* 0x000000ffff107224 */ /* 0x01efd800078e0018 */
[----:B------:R-:W-:Y:S05]  /*5480*/  @P0 BRA `(.L_x_102) ;  /* 0xffffffb800e00947 */ /* 0x000fea000383ffff */
[----:B------:R-:W-:Y:S05]  /*5490*/  EXIT ;  /* 0x000000000000794d */ /* 0x000fea0003800000 */
.L_x_4:
[----:B0-----:R-:W-:Y:S01]  /*54a0*/  ULDC.64 UR4, c[0x0][0x650] ;  /* 0x0001940000047ab9 */ /* 0x001fe20000000a00 */
        /* <DEDUP_REMOVED lines=25> */
.L_x_104:
[-CC-:B------:R-:W-:Y:S01]  /*5640*/  SHF.R.U64 R16, R14, R18.reuse, R15.reuse ;  /* 0x000000120e107219 */ /* 0x180fe2000000120f */
[----:B------:R-:W0:Y:S01]  /*5650*/  LDC R22, c[0x0][0x618] ;  /* 0x00018600ff167b82 */ /* 0x000e220000000800 */
[----:B------:R-:W-:Y:S01]  /*5660*/  SHF.R.U32.HI R7, RZ, R18, R15 ;  /* 0x00000012ff077219 */ /* 0x000fe2000001160f */
[----:B------:R-:W-:Y:S01]  /*5670*/  ULDC UR4, c[0x0][0x150] ;  /* 0x0000540000047ab9 */ /* 0x000fe20000000800 */
[----:B------:R-:W-:Y:S01]  /*5680*/  IADD3 R9, P0, RZ, -R16, RZ ;  /* 0x80000010ff097210 */ /* 0x000fe20007f1e0ff */
[----:B------:R-:W-:Y:S01]  /*5690*/  IMAD.MOV.U32 R10, RZ, RZ, R0 ;  /* 0x000000ffff0a7224 */ /* 0x000fe200078e0000 */
[----:B------:R-:W-:Y:S01]  /*56a0*/  I2FP.F32.U32 R12, R6 ;  /* 0x00000006000c7245 */ /* 0x000fe20000201000 */
[----:B------:R-:W-:Y:S02]  /*56b0*/  IMAD.MOV.U32 R11, RZ, RZ, R5 ;  /* 0x000000ffff0b7224 */ /* 0x000fe400078e0005 */
[----:B------:R-:W1:Y:S01]  /*56c0*/  LDC.64 R24, c[0x0][0x640] ;  /* 0x00019000ff187b82 */ /* 0x000e620000000a00 */
[----:B------:R-:W-:-:S02]  /*56d0*/  IMAD.X R7, RZ, RZ, ~R7, P0 ;  /* 0x000000ffff077224 */ /* 0x000fc400000e0e07 */
[----:B------:R-:W-:Y:S01]  /*56e0*/  FMUL R13, R12, UR4 ;  /* 0x000000040c0d7c20 */ /* 0x000fe20008400000 */
[----:B------:R-:W-:Y:S01]  /*56f0*/  IMAD.WIDE.U32 R10, R9, R20, R10 ;  /* 0x00000014090a7225 */ /* 0x000fe200078e000a */
[----:B------:R-:W-:-:S03]  /*5700*/  ULDC UR4, c[0x0][0x154] ;  /* 0x0000550000047ab9 */ /* 0x000fc60000000800 */
[----:B------:R-:W-:Y:S01]  /*5710*/  IMAD R12, R7, R20, RZ ;  /* 0x00000014070c7224 */ /* 0x000fe200078e02ff */
[----:B------:R-:W2:Y:S01]  /*5720*/  LDC R15, c[0x0][0x144] ;  /* 0x00005100ff0f7b82 */ /* 0x000ea20000000800 */
[----:B------:R-:W3:Y:S02]  /*5730*/  F2I.U32.TRUNC.NTZ R13, R13 ;  /* 0x0000000d000d7305 */ /* 0x000ee4000020f000 */
[----:B------:R-:W-:Y:S02]  /*5740*/  IMAD R7, R9, R21, R12 ;  /* 0x0000001509077224 */ /* 0x000fe400078e020c */
[----:B------:R-:W-:Y:S02]  /*5750*/  IMAD.MOV.U32 R12, RZ, RZ, 0x1 ;  /* 0x00000001ff0c7424 */ /* 0x000fe400078e00ff */
[----:B------:R-:W-:Y:S01]  /*5760*/  IMAD.IADD R7, R11, 0x1, R7 ;  /* 0x000000010b077824 */ /* 0x000fe200078e0207 */
[----:B------:R-:W4:Y:S04]  /*5770*/  LDC R18, c[0x0][0x608] ;  /* 0x00018200ff127b82 */ /* 0x000f280000000800 */
[----:B0-----:R-:W-:-:S02]  /*5780*/  SHF.R.U64 R14, R10, R22, R7 ;  /* 0x000000160a0e7219 */ /* 0x001fc40000001207 */
[----:B------:R-:W-:Y:S02]  /*5790*/  I2FP.F32.U32 R10, R8 ;  /* 0x00000008000a7245 */ /* 0x000fe40000201000 */
[----:B------:R-:W0:Y:S01]  /*57a0*/  LDC R23, c[0x0][0x658] ;  /* 0x00019600ff177b82 */ /* 0x000e220000000800 */
[----:B-1----:R-:W-:Y:S01]  /*57b0*/  ISETP.NE.U32.AND P0, PT, R24, RZ, PT ;  /* 0x000000ff1800720c */ /* 0x002fe20003f05070 */
[----:B---3--:R-:W-:Y:S01]  /*57c0*/  IMAD.MOV R9, RZ, RZ, -R13 ;  /* 0x000000ffff097224 */ /* 0x008fe200078e0a0d */
[----:B------:R-:W-:Y:S01]  /*57d0*/  SHF.R.U32.HI R7, RZ, R22, R7 ;  /* 0x00000016ff077219 */ /* 0x000fe20000011607 */
[----:B------:R-:W-:Y:S01]  /*57e0*/  FMUL R10, R10, UR4 ;  /* 0x000000040a0a7c20 */ /* 0x000fe20008400000 */
[----:B------:R-:W-:-:S03]  /*57f0*/  ISETP.NE.AND.EX P0, PT, R25, RZ, PT, P0 ;  /* 0x000000ff1900720c */ /* 0x000fc60003f05300 */
[----:B------:R-:W1:Y:S01]  /*5800*/  LDC R21, c[0x0][0x148] ;  /* 0x00005200ff157b82 */ /* 0x000e620000000800 */
[----:B--2---:R-:W-:Y:S01]  /*5810*/  IMAD R22, R15, R9, R6 ;  /* 0x000000090f167224 */ /* 0x004fe200078e0206 */
[----:B------:R2:W3:Y:S06]  /*5820*/  F2I.U32.TRUNC.NTZ R19, R10 ;  /* 0x0000000a00137305 */ /* 0x0004ec000020f000 */
[----:B------:R-:W1:Y:S01]  /*5830*/  LDC R20, c[0x0][0x600] ;  /* 0x00018000ff147b82 */ /* 0x000e620000000800 */
[-CC-:B----4-:R-:W-:Y:S02]  /*5840*/  SHF.R.U64 R17, R14, R18.reuse, R7.reuse ;  /* 0x000000120e117219 */ /* 0x190fe40000001207 */
[----:B------:R-:W-:Y:S01]  /*5850*/  SHF.R.U32.HI R6, RZ, R18, R7 ;  /* 0x00000012ff067219 */ /* 0x000fe20000011607 */
[----:B------:R-:W-:-:S04]  /*5860*/  IMAD.MOV.U32 R18, RZ, RZ, -0x1 ;  /* 0xffffffffff127424 */ /* 0x000fc800078e00ff */
[----:B------:R-:W4:Y:S01]  /*5870*/  LDC R26, c[0x0][0x648] ;  /* 0x00019200ff1a7b82 */ /* 0x000f220000000800 */
[-C--:B0-----:R-:W-:Y:S02]  /*5880*/  SHF.L.U32 R9, R18, R23.reuse, RZ ;  /* 0x0000001712097219 */ /* 0x081fe400000006ff */
[-CC-:B------:R-:W-:Y:S02]  /*5890*/  SHF.R.U64 R18, R17, R23.reuse, R6.reuse ;  /* 0x0000001711127219 */ /* 0x180fe40000001206 */
[-C--:B------:R-:W-:Y:S02]  /*58a0*/  SHF.R.U32.HI R7, RZ, R23.reuse, R6 ;  /* 0x00000017ff077219 */ /* 0x080fe40000011606 */
[----:B------:R-:W-:Y:S01]  /*58b0*/  SHF.L.U32 R23, R12, R23, RZ ;  /* 0x000000170c177219 */ /* 0x000fe200000006ff */
[----:B------:R-:W0:Y:S01]  /*58c0*/  LDC R27, c[0x0][0x638] ;  /* 0x00018e00ff1b7b82 */ /* 0x000e220000000800 */
[----:B------:R-:W-:Y:S01]  /*58d0*/  LOP3.LUT R28, RZ, R9, RZ, 0x33, !PT ;  /* 0x00000009ff1c7212 */ /* 0x000fe200078e33ff */
[----:B------:R-:W-:-:S06]  /*58e0*/  IMAD.MOV.U32 R6, RZ, RZ, R18 ;  /* 0x000000ffff067224 */ /* 0x000fcc00078e0012 */
[----:B------:R-:W0:Y:S01]  /*58f0*/  LDC R29, c[0x0][0x610] ;  /* 0x00018400ff1d7b82 */ /* 0x000e220000000800 */
[----:B--23--:R-:W-:Y:S05]  /*5900*/  @!P0 BRA `(.L_x_105) ;  /* 0x0000000000288947 */ /* 0x00cfea0003800000 */
[----:B------:R-:W2:Y:S02]  /*5910*/  LDC R9, c[0x0][0x64c] ;  /* 0x00019300ff097b82 */ /* 0x000ea40000000800 */
[----:B--2---:R-:W-:-:S05]  /*5920*/  IADD3 R9, P0, R18, R9, RZ ;  /* 0x0000000912097210 */ /* 0x004fca0007f1e0ff */
        /* <DEDUP_REMOVED lines=8> */
.L_x_105:
[----:B----4-:R-:W-:Y:S01]  /*59b0*/  SHF.R.U64 R7, R6, R26, R7 ;  /* 0x0000001a06077219 */ /* 0x010fe20000001207 */
[----:B-1----:R-:W-:Y:S01]  /*59c0*/  VIADD R11, R20, 0xffffffff ;  /* 0xffffffff140b7836 */ /* 0x002fe20000000000 */
[----:B------:R-:W-:Y:S01]  /*59d0*/  LOP3.LUT R6, R17, R28, RZ, 0xc0, !PT ;  /* 0x0000001c11067212 */ /* 0x000fe200078ec0ff */
[----:B------:R-:W-:Y:S02]  /*59e0*/  IMAD.MOV R19, RZ, RZ, -R19 ;  /* 0x000000ffff137224 */ /* 0x000fe400078e0a13 */
[----:B------:R-:W-:Y:S01]  /*59f0*/  IMAD.MOV R9, RZ, RZ, -R7 ;  /* 0x000000ffff097224 */ /* 0x000fe200078e0a07 */
[----:B------:R-:W-:Y:S01]  /*5a00*/  LOP3.LUT R11, R14, R11, RZ, 0xc0, !PT ;  /* 0x0000000b0e0b7212 */ /* 0x000fe200078ec0ff */
[----:B------:R-:W-:Y:S02]  /*5a10*/  @P4 IMAD R22, R21, R19, R8 ;  /* 0x0000001315164224 */ /* 0x000fe400078e0208 */
[----:B------:R-:W-:Y:S02]  /*5a20*/  IMAD R7, R23, R7, R6 ;  /* 0x0000000717077224 */ /* 0x000fe400078e0206 */
[----:B0-----:R-:W-:-:S02]  /*5a30*/  IMAD R6, R9, R27, R18 ;  /* 0x0000001b09067224 */ /* 0x001fc400078e0212 */
[----:B------:R-:W-:Y:S02]  /*5a40*/  IMAD R14, R7, R29, R22 ;  /* 0x0000001d070e7224 */ /* 0x000fe400078e0216 */
[----:B------:R-:W-:Y:S02]  /*5a50*/  IMAD R7, R6, R20, R11 ;  /* 0x0000001406077224 */ /* 0x000fe400078e020b */
[----:B------:R-:W-:Y:S02]  /*5a60*/  IMAD.MOV.U32 R10, RZ, RZ, 0x1 ;  /* 0x00000001ff0a7424 */ /* 0x000fe400078e00ff */
[----:B------:R-:W-:Y:S01]  /*5a70*/  IMAD.MOV.U32 R9, RZ, RZ, R16 ;  /* 0x000000ffff097224 */ /* 0x000fe200078e0010 */
[----:B------:R-:W-:Y:S02]  /*5a80*/  SEL R17, R7, R14, !P4 ;  /* 0x0000000e07117207 */ /* 0x000fe40006000000 */
[----:B------:R-:W-:-:S07]  /*5a90*/  SEL R14, R14, R7, !P4 ;  /* 0x000000070e0e7207 */ /* 0x000fce0006000000 */
.L_x_103:
[----:B------:R-:W-:-:S08]  /*5aa0*/  NOP ;  /* 0x0000000000007918 */ /* 0x000fd00000000000 */
[----:B------:R-:W0:-:S00]  /*5ab0*/  USETMAXREG.DEALLOC.CTAPOOL 0x28 ;  /* 0x00000028000079c8 */ /* 0x000e0000080e0500 */
[----:B0-----:R-:W-:-:S13]  /*5ac0*/  ISETP.NE.AND P0, PT, R3, RZ, PT ;  /* 0x000000ff0300720c */ /* 0x001fda0003f05270 */
[----:B------:R-:W-:Y:S05]  /*5ad0*/  @P0 EXIT ;  /* 0x000000000000094d */ /* 0x000fea0003800000 */
[----:B------:R-:W-:Y:S01]  /*5ae0*/  LOP3.LUT P0, RZ, R10, 0xff, RZ, 0xc0, !PT ;  /* 0x000000ff0aff7812 */ /* 0x000fe2000780c0ff */
[----:B------:R-:W-:Y:S02]  /*5af0*/  IMAD.MOV.U32 R10, RZ, RZ, 0x1 ;  /* 0x00000001ff0a7424 */ /* 0x000fe400078e00ff */
[----:B------:R-:W-:-:S10]  /*5b00*/  IMAD.MOV.U32 R13, RZ, RZ, RZ ;  /* 0x000000ffff0d7224 */ /* 0x000fd400078e00ff */
[----:B------:R-:W-:Y:S05]  /*5b10*/  @!P0 BRA `(.L_x_106) ;  /* 0x0000000c00388947 */ /* 0x000fea0003800000 */
[----:B------:R-:W0:Y:S01]  /*5b20*/  LDC R3, c[0x0][0x28c] ;  /* 0x0000a300ff037b82 */ /* 0x000e220000000800 */
[----:B------:R-:W-:Y:S01]  /*5b30*/  ULDC UR5, c[0x0][0x600] ;  /* 0x0001800000057ab9 */ /* 0x000fe20000000800 */
[----:B------:R-:W-:Y:S01]  /*5b40*/  ULDC UR4, c[0x0][0xc] ;  /* 0x0000030000047ab9 */ /* 0x000fe20000000800 */
[----:B------:R-:W-:Y:S01]  /*5b50*/  UIADD3 UR16, UR5, -0x1, URZ ;  /* 0xffffffff05107890 */ /* 0x000fe2000fffe03f */
[C---:B------:R-:W-:Y:S01]  /*5b60*/  LOP3.LUT P2, RZ, R2.reuse, 0x7f, RZ, 0xc0, !PT ;  /* 0x0000007f02ff7812 */ /* 0x040fe2000784c0ff */
[----:B------:R-:W-:Y:S01]  /*5b70*/  ULDC UR6, c[0x0][0x658] ;  /* 0x0001960000067ab9 */ /* 0x000fe20000000800 */
[----:B------:R-:W-:Y:S01]  /*5b80*/  ULDC UR5, c[0x0][0x10] ;  /* 0x0000040000057ab9 */ /* 0x000fe20000000800 */
[----:B------:R-:W-:Y:S01]  /*5b90*/  UMOV UR7, 0xffffffff ;  /* 0xffffffff00077882 */ /* 0x000fe20000000000 */
[----:B------:R-:W-:Y:S01]  /*5ba0*/  UMOV UR8, 0x1 ;  /* 0x0000000100087882 */ /* 0x000fe20000000000 */
[----:B------:R-:W-:Y:S01]  /*5bb0*/  UIMAD.WIDE.U32 UR4, UR4, UR5, URZ ;  /* 0x00000005040472a5 */ /* 0x000fe2000f8e003f */
[----:B------:R-:W-:Y:S01]  /*5bc0*/  LOP3.LUT P0, RZ, R2, 0x1f, RZ, 0xc0, !PT ;  /* 0x0000001f02ff7812 */ /* 0x000fe2000780c0ff */
[----:B------:R-:W-:Y:S01]  /*5bd0*/  USHF.L.U32 UR7, UR7, UR6, URZ ;  /* 0x0000000607077299 */ /* 0x000fe2000800063f */
[----:B------:R-:W-:Y:S01]  /*5be0*/  BSSY B0, `(.L_x_106) ;  /* 0x00000c1000007945 */ /* 0x000fe20003800000 */
[----:B------:R-:W-:Y:S01]  /*5bf0*/  USHF.L.U32 UR18, UR8, UR6, URZ ;  /* 0x0000000608127299 */ /* 0x000fe2000800063f */
[----:B------:R-:W-:Y:S01]  /*5c00*/  IMAD.MOV.U32 R15, RZ, RZ, 0x1 ;  /* 0x00000001ff0f7424 */ /* 0x000fe200078e00ff */
[----:B------:R-:W-:Y:S01]  /*5c10*/  LOP3.LUT R16, R4, 0x2, RZ, 0xfc, !PT ;  /* 0x0000000204107812 */ /* 0x000fe200078efcff */
[----:B------:R-:W-:Y:S01]  /*5c20*/  ULDC UR6, c[0x0][0x14] ;  /* 0x0000050000067ab9 */ /* 0x000fe20000000800 */
[----:B------:R-:W-:Y:S01]  /*5c30*/  PLOP3.LUT P0, PT, P0, P2, PT, 0x8a, 0x0 ;  /* 0x000000000000781c */ /* 0x000fe20000705172 */
[----:B------:R-:W-:Y:S01]  /*5c40*/  UIMAD.WIDE.U32 UR20, UR4, UR6, URZ ;  /* 0x00000006041472a5 */ /* 0x000fe2000f8e003f */
[----:B------:R-:W-:Y:S01]  /*5c50*/  IMAD.MOV.U32 R10, RZ, RZ, 0x1 ;  /* 0x00000001ff0a7424 */ /* 0x000fe200078e00ff */
[----:B------:R-:W-:Y:S01]  /*5c60*/  UIMAD UR13, UR5, UR6, URZ ;  /* 0x00000006050d72a4 */ /* 0x000fe2000f8e023f */
[----:B------:R-:W-:Y:S01]  /*5c70*/  IMAD.MOV.U32 R13, RZ, RZ, RZ ;  /* 0x000000ffff0d7224 */ /* 0x000fe200078e00ff */
[----:B------:R-:W-:Y:S01]  /*5c80*/  ULOP3.LUT UR17, URZ, UR7, URZ, 0x33, !UPT ;  /* 0x000000073f117292 */ /* 0x000fe2000f8e333f */
[----:B0-----:R-:W-:Y:S01]  /*5c90*/  VIADD R3, R3, 0x7f ;  /* 0x0000007f03037836 */ /* 0x001fe20000000000 */
[----:B------:R-:W-:Y:S01]  /*5ca0*/  UIADD3 UR13, UR21, UR13, URZ ;  /* 0x0000000d150d7290 */ /* 0x000fe2000fffe03f */
[----:B------:R-:W-:-:S03]  /*5cb0*/  ULDC.64 UR22, c[0x0][0x198] ;  /* 0x0000660000167ab9 */ /* 0x000fc60000000a00 */
[----:B------:R-:W-:-:S04]  /*5cc0*/  SHF.R.S32.HI R6, RZ, 0x1f, R3 ;  /* 0x0000001fff067819 */ /* 0x000fc80000011403 */
[----:B------:R-:W-:-:S04]  /*5cd0*/  LEA.HI R6, R6, R3, RZ, 0x7 ;  /* 0x0000000306067211 */ /* 0x000fc800078f38ff */
[----:B------:R-:W-:-:S05]  /*5ce0*/  SHF.R.S32.HI R12, RZ, 0x7, R6 ;  /* 0x00000007ff0c7819 */ /* 0x000fca0000011406 */
[----:B------:R-:W-:-:S07]  /*5cf0*/  VIADD R11, R12, 0x1 ;  /* 0x000000010c0b7836 */ /* 0x000fce0000000000 */
.L_x_118:
[----:B------:R-:W-:-:S03]  /*5d00*/  UMOV UR4, 0xffffffff ;  /* 0xffffffff00047882 */ /* 0x000fc60000000000 */
[----:B------:R-:W-:Y:S05]  /*5d10*/  BRA.DIV UR4, `(.L_x_107) ;  /* 0x00000012045c7947 */ /* 0x000fea000b800000 */
[----:B------:R-:W-:-:S13]  /*5d20*/  ELECT P1, URZ, PT ;  /* 0x00000000003f782f */ /* 0x000fda0003820000 */
.L_x_134:
[----:B------:R-:W0:Y:S01]  /*5d30*/  LDC R2, c[0x0][0x28c] ;  /* 0x0000a300ff027b82 */ /* 0x000e220000000800 */
[----:B------:R-:W-:Y:S01]  /*5d40*/  BSSY B1, `(.L_x_108) ;  /* 0x0000037000017945 */ /* 0x000fe20003800000 */
[----:B0-----:R-:W-:-:S13]  /*5d50*/  ISETP.LT.OR P1, PT, R2, 0x1, !P1 ;  /* 0x000000010200780c */ /* 0x001fda0004f21670 */
[----:B------:R-:W-:Y:S05]  /*5d60*/  @P1 BRA `(.L_x_109) ;  /* 0x0000000000d01947 */ /* 0x000fea0003800000 */
[----:B------:R-:W-:Y:S02]  /*5d70*/  IMAD.SHL.U32 R17, R17, 0x40, RZ ;  /* 0x0000004011117824 */ /* 0x000fe400078e00ff */
[----:B------:R-:W-:Y:S02]  /*5d80*/  IMAD.SHL.U32 R14, R14, 0x80, RZ ;  /* 0x000000800e0e7824 */ /* 0x000fe400078e00ff */
[----:B------:R-:W-:Y:S02]  /*5d90*/  IMAD.MOV.U32 R20, RZ, RZ, RZ ;  /* 0x000000ffff147224 */ /* 0x000fe400078e00ff */
[----:B------:R-:W-:Y:S02]  /*5da0*/  IMAD.MOV.U32 R2, RZ, RZ, R11 ;  /* 0x000000ffff027224 */ /* 0x000fe400078e000b */
[----:B------:R-:W-:Y:S02]  /*5db0*/  IMAD.MOV.U32 R3, RZ, RZ, R10 ;  /* 0x000000ffff037224 */ /* 0x000fe400078e000a */
[----:B------:R-:W-:-:S07]  /*5dc0*/  IMAD.MOV.U32 R6, RZ, RZ, R13 ;  /* 0x000000ffff067224 */ /* 0x000fce00078e000d */
.L_x_113:
[----:B------:R-:W0:Y:S01]  /*5dd0*/  S2R R8, SR_CgaCtaId ;  /* 0x0000000000087919 */ /* 0x000e220000008800 */
[----:B------:R-:W-:-:S04]  /*5de0*/  MOV R7, 0x400 ;  /* 0x0000040000077802 */ /* 0x000fc80000000f00 */
[----:B0-----:R-:W-:Y:S02]  /*5df0*/  LEA R19, R8, R7, 0x18 ;  /* 0x0000000708137211 */ /* 0x001fe400078ec0ff */
[----:B------:R-:W-:Y:S01]  /*5e00*/  SHF.L.U32 R7, R3, 0x1f, RZ ;  /* 0x0000001f03077819 */ /* 0x000fe200000006ff */
[----:B------:R-:W0:Y:S02]  /*5e10*/  @!P2 LDC R8, c[0x0][0x500] ;  /* 0x00014000ff08ab82 */ /* 0x000e240000000800 */
[----:B------:R-:W-:-:S04]  /*5e20*/  IMAD R18, R6, 0x8, R19 ;  /* 0x0000000806127824 */ /* 0x000fc800078e0213 */
[----:B------:R-:W1:Y:S02]  /*5e30*/  SYNCS.PHASECHK.TRANS64.TRYWAIT P1, [R18+URZ+0x48], R7 ;  /* 0x00004807120075a7 */ /* 0x000e64000802017f */
[----:B-1----:R-:W-:Y:S05]  /*5e40*/  @!P1 BRA `(.L_x_110) ;  /* 0x0000001000309947 */ /* 0x002fea0003800000 */
.L_x_135:
[----:B-1----:R-:W-:Y:S01]  /*5e50*/  PRMT R7, R16, 0x9910, RZ ;  /* 0x0000991010077816 */ /* 0x002fe200000000ff */
[----:B0-----:R0:W-:Y:S03]  /*5e60*/  @!P2 SYNCS.ARRIVE.TRANS64 RZ, [R18+URZ], R8 ;  /* 0x0000000812ffa9a7 */ /* 0x0011e6000800003f */
[----:B------:R-:W-:-:S13]  /*5e70*/  ISETP.NE.AND P1, PT, R7, 0x2, PT ;  /* 0x000000020700780c */ /* 0x000fda0003f25270 */
[----:B0-----:R-:W-:Y:S05]  /*5e80*/  @P1 BRA `(.L_x_111) ;  /* 0x0000000000041947 */ /* 0x001fea0003800000 */
[----:B------:R-:W-:Y:S01]  /*5e90*/  BPT.TRAP 0x1 ;  /* 0x000000040000795c */ /* 0x000fe20000300000 */
.L_x_111:
[----:B------:R-:W-:Y:S05]  /*5ea0*/  @P0 BRA `(.L_x_112) ;  /* 0x0000000000040947 */ /* 0x000fea0003800000 */
[----:B------:R-:W-:Y:S01]  /*5eb0*/  BPT.TRAP 0x1 ;  /* 0x000000040000795c */ /* 0x000fe20000300000 */
.L_x_112:
[--C-:B------:R-:W-:Y:S01]  /*5ec0*/  IMAD R7, R6, 0x4000, R19.reuse ;  /* 0x0000400006077824 */ /* 0x100fe200078e0213 */
[----:B------:R-:W-:Y:S01]  /*5ed0*/  R2UR UR9, R18 ;  /* 0x00000000120972ca */ /* 0x000fe200000e0000 */
[----:B------:R-:W-:Y:S01]  /*5ee0*/  IMAD R19, R6, 0x2000, R19 ;  /* 0x0000200006137824 */ /* 0x000fe200078e0213 */
[----:B------:R-:W-:Y:S01]  /*5ef0*/  UIADD3 UR4, UP0, UR22, 0xf0, URZ ;  /* 0x000000f016047890 */ /* 0x000fe2000ff1e03f */
[----:B------:R-:W-:Y:S01]  /*5f00*/  VIADD R2, R2, 0xffffffff ;  /* 0xffffffff02027836 */ /* 0x000fe20000000000 */
[----:B------:R-:W-:Y:S01]  /*5f10*/  R2UR UR5, R7 ;  /* 0x00000000070572ca */ /* 0x000fe200000e0000 */
[----:B------:R-:W-:Y:S01]  /*5f20*/  UIADD3 UR24, UP1, UR22, 0x1f0, URZ ;  /* 0x000001f016187890 */ /* 0x000fe2000ff3e03f */
[----:B------:R-:W-:Y:S01]  /*5f30*/  R2UR UR8, R19 ;  /* 0x00000000130872ca */ /* 0x000fe200000e0000 */
[----:B------:R-:W-:Y:S01]  /*5f40*/  VIADD R6, R6, 0x1 ;  /* 0x0000000106067836 */ /* 0x000fe20000000000 */
[----:B------:R-:W-:Y:S01]  /*5f50*/  R2UR UR11, R14 ;  /* 0x000000000e0b72ca */ /* 0x000fe200000e0000 */
[----:B------:R-:W-:Y:S01]  /*5f60*/  UIADD3.X UR25, URZ, UR23, URZ, UP1, !UPT ;  /* 0x000000173f197290 */ /* 0x000fe20008ffe43f */
[C---:B------:R-:W-:Y:S01]  /*5f70*/  R2UR UR10, R20.reuse ;  /* 0x00000000140a72ca */ /* 0x040fe200000e0000 */
[----:B------:R-:W-:Y:S01]  /*5f80*/  UMOV UR6, 0x0 ;  /* 0x0000000000067882 */ /* 0x000fe20000000000 */
[----:B------:R-:W-:Y:S01]  /*5f90*/  R2UR UR12, R9 ;  /* 0x00000000090c72ca */ /* 0x000fe200000e0000 */
[----:B------:R-:W-:Y:S01]  /*5fa0*/  UMOV UR7, 0x10000000 ;  /* 0x1000000000077882 */ /* 0x000fe20000000000 */
[----:B------:R-:W-:Y:S01]  /*5fb0*/  R2UR UR19, R17 ;  /* 0x00000000111372ca */ /* 0x000fe200000e0000 */
[----:B------:R-:W-:Y:S01]  /*5fc0*/  VIADD R20, R20, 0x80 ;  /* 0x0000008014147836 */ /* 0x000fe20000000000 */
[----:B------:R-:W-:Y:S01]  /*5fd0*/  ISETP.GT.AND P3, PT, R2, 0x1, PT ;  /* 0x000000010200780c */ /* 0x000fe20003f64270 */
[----:B------:R-:W-:Y:S01]  /*5fe0*/  UIADD3 UR14, UR5, 0x180, URZ ;  /* 0x00000180050e7890 */ /* 0x000fe2000fffe03f */
[----:B------:R-:W-:Y:S01]  /*5ff0*/  ISETP.NE.AND P1, PT, R6, 0x9, PT ;  /* 0x000000090600780c */ /* 0x000fe20003f25270 */
[----:B------:R-:W-:-:S02]  /*6000*/  UIADD3.X UR5, URZ, UR23, URZ, UP0, !UPT ;  /* 0x000000173f057290 */ /* 0x000fc400087fe43f */
[----:B------:R-:W-:Y:S01]  /*6010*/  UIADD3 UR15, UR8, 0x24180, URZ ;  /* 0x00024180080f7890 */ /* 0x000fe2000fffe03f */
[----:B------:R-:W-:Y:S02]  /*6020*/  SEL R8, RZ, 0x1, P1 ;  /* 0x00000001ff087807 */ /* 0x000fe40000800000 */
[----:B------:R-:W-:Y:S01]  /*6030*/  UMOV UR8, UR14 ;  /* 0x0000000e00087c82 */ /* 0x000fe20008000000 */
[----:B------:R-:W-:Y:S02]  /*6040*/  SEL R6, R6, RZ, P1 ;  /* 0x000000ff06067207 */ /* 0x000fe40000800000 */
[----:B------:R-:W-:Y:S01]  /*6050*/  LOP3.LUT R3, R3, R8, RZ, 0x3c, !PT ;  /* 0x0000000803037212 */ /* 0x000fe200078e3cff */
[----:B------:R0:W-:Y:S02]  /*6060*/  UTMALDG.3D [UR8], [UR4], desc[UR6] ;  /* 0x00000608040075b4 */ /* 0x0001e40008011000 */
[----:B0-----:R-:W-:Y:S01]  /*6070*/  UMOV UR8, UR15 ;  /* 0x0000000f00087c82 */ /* 0x001fe20008000000 */
[----:B------:R-:W-:-:S02]  /*6080*/  UMOV UR11, UR19 ;  /* 0x00000013000b7c82 */ /* 0x000fc40008000000 */
[----:B------:R0:W-:Y:S02]  /*6090*/  UTMALDG.3D [UR8], [UR24], desc[UR6] ;  /* 0x00000608180075b4 */ /* 0x0001e40008011000 */
[----:B0-----:R-:W-:Y:S05]  /*60a0*/  @P3 BRA `(.L_x_113) ;  /* 0xfffffffc00483947 */ /* 0x001fea000383ffff */
.L_x_109:
[----:B------:R-:W-:Y:S05]  /*60b0*/  BSYNC B1 ;  /* 0x0000000000017941 */ /* 0x000fea0003800000 */
.L_x_108:
[----:B------:R-:W-:Y:S01]  /*60c0*/  LOP3.LUT P3, RZ, R15, 0xff, RZ, 0xc0, !PT ;  /* 0x000000ff0fff7812 */ /* 0x000fe2000786c0ff */
[----:B------:R-:W-:Y:S01]  /*60d0*/  IMAD.IADD R6, R12, 0x1, R13 ;  /* 0x000000010c067824 */ /* 0x000fe200078e020d */
[----:B------:R-:W-:Y:S01]  /*60e0*/  IADD3 R0, P5, R0, UR20, RZ ;  /* 0x0000001400007c10 */ /* 0x000fe2000ffbe0ff */
[----:B------:R-:W-:Y:S01]  /*60f0*/  ULDC.64 UR4, c[0x0][0x650] ;  /* 0x0001940000047ab9 */ /* 0x000fe20000000a00 */
[----:B------:R-:W-:Y:S01]  /*6100*/  BSSY B1, `(.L_x_114) ;  /* 0x000006c000017945 */ /* 0x000fe20003800000 */
[----:B------:R-:W-:Y:S01]  /*6110*/  IMAD.MOV.U32 R14, RZ, RZ, -0x1 ;  /* 0xffffffffff0e7424 */ /* 0x000fe200078e00ff */
[----:B------:R-:W-:Y:S01]  /*6120*/  ISETP.GT.U32.AND P1, PT, R6, 0x8, PT ;  /* 0x000000080600780c */ /* 0x000fe20003f24070 */
[----:B------:R-:W-:Y:S01]  /*6130*/  IMAD.MOV.U32 R17, RZ, RZ, -0x1 ;  /* 0xffffffffff117424 */ /* 0x000fe200078e00ff */
[----:B------:R-:W-:Y:S01]  /*6140*/  IADD3.X R5, R5, UR13, RZ, P5, !PT ;  /* 0x0000000d05057c10 */ /* 0x000fe2000affe4ff */
[----:B------:R-:W-:Y:S01]  /*6150*/  IMAD.MOV.U32 R9, RZ, RZ, -0x1 ;  /* 0xffffffffff097424 */ /* 0x000fe200078e00ff */
[----:B------:R-:W-:-:S02]  /*6160*/  ISETP.LT.U32.AND P1, PT, R12, 0x9, P1 ;  /* 0x000000090c00780c */ /* 0x000fc40000f21070 */
[----:B------:R-:W-:Y:S01]  /*6170*/  PRMT R15, RZ, 0x7610, R15 ;  /* 0x00007610ff0f7816 */ /* 0x000fe2000000000f */
[----:B------:R-:W0:Y:S01]  /*6180*/  @P3 S2R R3, SR_CgaCtaId ;  /* 0x0000000000033919 */ /* 0x000e220000008800 */
[----:B------:R-:W-:-:S04]  /*6190*/  @P3 MOV R2, 0x400 ;  /* 0x0000040000023802 */ /* 0x000fc80000000f00 */
[----:B0-----:R-:W-:Y:S01]  /*61a0*/  @P3 LEA R7, R3, R2, 0x18 ;  /* 0x0000000203073211 */ /* 0x001fe200078ec0ff */
[----:B------:R-:W-:-:S03]  /*61b0*/  IMAD.WIDE.U32 R2, R6, 0x38e38e39, RZ ;  /* 0x38e38e3906027825 */ /* 0x000fc600078e00ff */
[----:B------:R0:W-:Y:S01]  /*61c0*/  @P3 SYNCS.ARRIVE.TRANS64.A1T0 RZ, [R7+URZ+0xa8], RZ ;  /* 0x0000a8ff07ff39a7 */ /* 0x0001e2000810003f */
[----:B------:R-:W-:Y:S02]  /*61d0*/  ISETP.GE.U32.AND P3, PT, R12, 0x9, PT ;  /* 0x000000090c00780c */ /* 0x000fe40003f66070 */
[----:B------:R-:W-:Y:S02]  /*61e0*/  PRMT R2, RZ, 0x7610, R2 ;  /* 0x00007610ff027816 */ /* 0x000fe40000000002 */
[----:B0-----:R-:W-:Y:S02]  /*61f0*/  SHF.R.U32.HI R7, RZ, 0x1, R3 ;  /* 0x00000001ff077819 */ /* 0x001fe40000011603 */
[----:B------:R-:W-:Y:S02]  /*6200*/  SEL R3, RZ, 0x1, !P1 ;  /* 0x00000001ff037807 */ /* 0x000fe40004800000 */
[----:B------:R-:W-:Y:S01]  /*6210*/  ISETP.GE.U32.AND P1, PT, R0, UR4, PT ;  /* 0x0000000400007c0c */ /* 0x000fe2000bf26070 */
[----:B------:R-:W-:Y:S01]  /*6220*/  IMAD R13, R7, -0x9, R6 ;  /* 0xfffffff7070d7824 */ /* 0x000fe200078e0206 */
[----:B------:R-:W-:-:S02]  /*6230*/  LOP3.LUT R10, R10, R3, RZ, 0x3c, !PT ;  /* 0x000000030a0a7212 */ /* 0x000fc400078e3cff */
[----:B------:R-:W-:Y:S02]  /*6240*/  ISETP.GE.U32.AND.EX P1, PT, R5, UR5, PT, P1 ;  /* 0x0000000505007c0c */ /* 0x000fe4000bf26110 */
[----:B------:R-:W-:-:S11]  /*6250*/  @P3 LOP3.LUT R10, R10, 0x1, R7, 0x78, !PT ;  /* 0x000000010a0a3812 */ /* 0x000fd600078e7807 */
[----:B------:R-:W-:Y:S05]  /*6260*/  @P1 BRA `(.L_x_115) ;  /* 0x0000000400541947 */ /* 0x000fea0003800000 */
[----:B------:R-:W-:Y:S01]  /*6270*/  ULDC.64 UR4, c[0x0][0x628] ;  /* 0x00018a0000047ab9 */ /* 0x000fe20000000a00 */
[----:B------:R-:W0:Y:S01]  /*6280*/  S2R R17, SR_CTAID.X ;  /* 0x0000000000117919 */ /* 0x000e220000002500 */
[----:B------:R-:W-:Y:S01]  /*6290*/  ISETP.NE.U32.AND P1, PT, RZ, UR4, PT ;  /* 0x00000004ff007c0c */ /* 0x000fe2000bf25070 */
[----:B------:R-:W-:Y:S01]  /*62a0*/  ULDC UR7, c[0x0][0x630] ;  /* 0x00018c0000077ab9 */ /* 0x000fe20000000800 */
[----:B------:R-:W-:Y:S01]  /*62b0*/  IMAD.MOV.U32 R2, RZ, RZ, R0 ;  /* 0x000000ffff027224 */ /* 0x000fe200078e0000 */
[----:B------:R-:W1:Y:S01]  /*62c0*/  S2R R14, SR_CTAID.Y ;  /* 0x00000000000e7919 */ /* 0x000e620000002600 */
[----:B------:R-:W-:Y:S01]  /*62d0*/  ISETP.NE.AND.EX P1, PT, RZ, UR5, PT, P1 ;  /* 0x00000005ff007c0c */ /* 0x000fe2000bf25310 */
[----:B------:R-:W-:-:S12]  /*62e0*/  IMAD.MOV.U32 R3, RZ, RZ, R5 ;  /* 0x000000ffff037224 */ /* 0x000fd800078e0005 */
[----:B------:R-:W-:Y:S05]  /*62f0*/  @!P1 BRA `(.L_x_116) ;  /* 0x0000000000289947 */ /* 0x000fea0003800000 */
[----:B------:R-:W-:Y:S02]  /*6300*/  ULDC UR6, c[0x0][0x634] ;  /* 0x00018d0000067ab9 */ /* 0x000fe40000000800 */
[----:B------:R-:W-:-:S05]  /*6310*/  IADD3 R9, P1, R0, UR6, RZ ;  /* 0x0000000600097c10 */ /* 0x000fca000ff3e0ff */
[----:B------:R-:W-:-:S04]  /*6320*/  IMAD.X R19, RZ, RZ, R5, P1 ;  /* 0x000000ffff137224 */ /* 0x000fc800008e0605 */
[----:B------:R-:W-:-:S04]  /*6330*/  IMAD.WIDE.U32 R6, R19, UR4, RZ ;  /* 0x0000000413067c25 */ /* 0x000fc8000f8e00ff */
[----:B------:R-:W-:-:S04]  /*6340*/  IMAD.WIDE.U32 R6, P1, R9, UR5, R6 ;  /* 0x0000000509067c25 */ /* 0x000fc8000f820006 */
[----:B------:R-:W-:-:S04]  /*6350*/  IMAD.WIDE.U32 R8, R9, UR4, RZ ;  /* 0x0000000409087c25 */ /* 0x000fc8000f8e00ff */
[----:B------:R-:W-:Y:S01]  /*6360*/  IMAD.X R3, RZ, RZ, RZ, P1 ;  /* 0x000000ffff037224 */ /* 0x000fe200008e06ff */
[----:B------:R-:W-:Y:S01]  /*6370*/  IADD3 RZ, P1, R9, R6, RZ ;  /* 0x0000000609ff7210 */ /* 0x000fe20007f3e0ff */
[----:B------:R-:W-:-:S04]  /*6380*/  IMAD.MOV.U32 R2, RZ, RZ, R7 ;  /* 0x000000ffff027224 */ /* 0x000fc800078e0007 */
[----:B------:R-:W-:-:S08]  /*6390*/  IMAD.WIDE.U32.X R2, R19, UR5, R2, P1 ;  /* 0x0000000513027c25 */ /* 0x000fd000088e0402 */
.L_x_116:
[--C-:B------:R-:W-:Y:S01]  /*63a0*/  SHF.R.U64 R8, R2, UR7, R3.reuse ;  /* 0x0000000702087c19 */ /* 0x100fe20008001203 */
[----:B------:R-:W-:Y:S01]  /*63b0*/  ULDC.64 UR4, c[0x0][0x620] ;  /* 0x0001880000047ab9 */ /* 0x000fe20000000a00 */
[----:B------:R-:W-:Y:S01]  /*63c0*/  SHF.R.U32.HI R2, RZ, UR7, R3 ;  /* 0x00000007ff027c19 */ /* 0x000fe20008011603 */
[----:B------:R-:W-:Y:S01]  /*63d0*/  IMAD.MOV.U32 R3, RZ, RZ, R5 ;  /* 0x000000ffff037224 */ /* 0x000fe200078e0005 */
[----:B------:R-:W-:Y:S01]  /*63e0*/  IADD3 R7, P1, RZ, -R8, RZ ;  /* 0x80000008ff077210 */ /* 0x000fe20007f3e0ff */
[----:B------:R-:W2:Y:S01]  /*63f0*/  LDC R22, c[0x0][0x144] ;  /* 0x00005100ff167b82 */ /* 0x000ea20000000800 */
[----:B0-----:R-:W-:Y:S01]  /*6400*/  I2FP.F32.U32 R9, R17 ;  /* 0x0000001100097245 */ /* 0x001fe20000201000 */
[----:B------:R-:W-:Y:S01]  /*6410*/  ULDC.64 UR8, c[0x0][0x640] ;  /* 0x0001900000087ab9 */ /* 0x000fe20000000a00 */
[----:B------:R-:W-:Y:S01]  /*6420*/  ULDC UR6, c[0x0][0x608] ;  /* 0x0001820000067ab9 */ /* 0x000fe20000000800 */
[----:B------:R-:W-:Y:S01]  /*6430*/  IMAD.X R2, RZ, RZ, ~R2, P1 ;  /* 0x000000ffff027224 */ /* 0x000fe200008e0e02 */
[----:B------:R-:W-:-:S03]  /*6440*/  ISETP.NE.U32.AND P1, PT, RZ, UR8, PT ;  /* 0x00000008ff007c0c */ /* 0x000fc6000bf25070 */
[----:B------:R-:W-:Y:S01]  /*6450*/  IMAD R6, R2, UR4, RZ ;  /* 0x0000000402067c24 */ /* 0x000fe2000f8e02ff */
[----:B------:R-:W0:Y:S01]  /*6460*/  LDC R19, c[0x0][0x148] ;  /* 0x00005200ff137b82 */ /* 0x000e220000000800 */
[----:B------:R-:W-:Y:S01]  /*6470*/  IMAD.MOV.U32 R2, RZ, RZ, R0 ;  /* 0x000000ffff027224 */ /* 0x000fe200078e0000 */
[----:B------:R-:W-:-:S03]  /*6480*/  ISETP.NE.AND.EX P1, PT, RZ, UR9, PT, P1 ;  /* 0x00000009ff007c0c */ /* 0x000fc6000bf25310 */
[----:B------:R-:W-:Y:S01]  /*6490*/  IMAD.WIDE.U32 R2, R7, UR4, R2 ;  /* 0x0000000407027c25 */ /* 0x000fe2000f8e0002 */
[----:B------:R-:W-:-:S03]  /*64a0*/  ULDC UR4, c[0x0][0x150] ;  /* 0x0000540000047ab9 */ /* 0x000fc60000000800 */
[----:B------:R-:W-:Y:S02]  /*64b0*/  IMAD R7, R7, UR5, R6 ;  /* 0x0000000507077c24 */ /* 0x000fe4000f8e0206 */
[----:B------:R-:W-:Y:S01]  /*64c0*/  FMUL R6, R9, UR4 ;  /* 0x0000000409067c20 */ /* 0x000fe20008400000 */
[----:B------:R-:W-:Y:S01]  /*64d0*/  ULDC UR4, c[0x0][0x618] ;  /* 0x0001860000047ab9 */ /* 0x000fe20000000800 */
[----:B------:R-:W-:Y:S01]  /*64e0*/  ULDC UR5, c[0x0][0x154] ;  /* 0x0000550000057ab9 */ /* 0x000fe20000000800 */
[----:B------:R-:W-:-:S03]  /*64f0*/  IMAD.IADD R3, R3, 0x1, R7 ;  /* 0x0000000103037824 */ /* 0x000fc600078e0207 */
[----:B------:R-:W3:Y:S02]  /*6500*/  F2I.U32.TRUNC.NTZ R6, R6 ;  /* 0x0000000600067305 */ /* 0x000ee4000020f000 */
[----:B------:R-:W-:Y:S02]  /*6510*/  SHF.R.U64 R9, R2, UR4, R3 ;  /* 0x0000000402097c19 */ /* 0x000fe40008001203 */
[----:B-1----:R-:W-:-:S05]  /*6520*/  I2FP.F32.U32 R2, R14 ;  /* 0x0000000e00027245 */ /* 0x002fca0000201000 */
[----:B------:R-:W-:Y:S01]  /*6530*/  FMUL R21, R2, UR5 ;  /* 0x0000000502157c20 */ /* 0x000fe20008400000 */
[----:B------:R-:W-:Y:S01]  /*6540*/  SHF.R.U32.HI R2, RZ, UR4, R3 ;  /* 0x00000004ff027c19 */ /* 0x000fe20008011603 */
[----:B------:R-:W-:-:S03]  /*6550*/  ULDC UR4, c[0x0][0x658] ;  /* 0x0001960000047ab9 */ /* 0x000fc60000000800 */
[--C-:B------:R-:W-:Y:S01]  /*6560*/  SHF.R.U64 R20, R9, UR6, R2.reuse ;  /* 0x0000000609147c19 */ /* 0x100fe20008001202 */
[----:B------:R-:W1:Y:S01]  /*6570*/  F2I.U32.TRUNC.NTZ R21, R21 ;  /* 0x0000001500157305 */ /* 0x000e62000020f000 */
[----:B------:R-:W-:Y:S01]  /*6580*/  SHF.R.U32.HI R3, RZ, UR6, R2 ;  /* 0x00000006ff037c19 */ /* 0x000fe20008011602 */
[----:B---3--:R-:W-:-:S03]  /*6590*/  IMAD.MOV R6, RZ, RZ, -R6 ;  /* 0x000000ffff067224 */ /* 0x008fc600078e0a06 */
[----:B------:R-:W-:Y:S01]  /*65a0*/  SHF.R.U64 R18, R20, UR4, R3 ;  /* 0x0000000414127c19 */ /* 0x000fe20008001203 */
[----:B--2---:R-:W-:Y:S01]  /*65b0*/  IMAD R17, R22, R6, R17 ;  /* 0x0000000616117224 */ /* 0x004fe200078e0211 */
[----:B------:R-:W-:-:S03]  /*65c0*/  SHF.R.U32.HI R23, RZ, UR4, R3 ;  /* 0x00000004ff177c19 */ /* 0x000fc60008011603 */
[----:B------:R-:W-:Y:S02]  /*65d0*/  IMAD.MOV.U32 R2, RZ, RZ, R18 ;  /* 0x000000ffff027224 */ /* 0x000fe400078e0012 */
[----:B------:R-:W-:Y:S01]  /*65e0*/  IMAD.MOV.U32 R3, RZ, RZ, R23 ;  /* 0x000000ffff037224 */ /* 0x000fe200078e0017 */
[----:B------:R-:W-:Y:S06]  /*65f0*/  @!P1 BRA `(.L_x_117) ;  /* 0x0000000000289947 */ /* 0x000fec0003800000 */
[----:B------:R-:W-:Y:S02]  /*6600*/  ULDC UR4, c[0x0][0x64c] ;  /* 0x0001930000047ab9 */ /* 0x000fe40000000800 */
[----:B------:R-:W-:-:S05]  /*6610*/  IADD3 R3, P1, R18, UR4, RZ ;  /* 0x0000000412037c10 */ /* 0x000fca000ff3e0ff */
[----:B------:R-:W-:-:S04]  /*6620*/  IMAD.X R23, RZ, RZ, R23, P1 ;  /* 0x000000ffff177224 */ /* 0x000fc800008e0617 */
[----:B------:R-:W-:-:S04]  /*6630*/  IMAD.WIDE.U32 R6, R23, UR8, RZ ;  /* 0x0000000817067c25 */ /* 0x000fc8000f8e00ff */
[----:B------:R-:W-:-:S04]  /*6640*/  IMAD.WIDE.U32 R6, P1, R3, UR9, R6 ;  /* 0x0000000903067c25 */ /* 0x000fc8000f820006 */
[----:B------:R-:W-:-:S04]  /*6650*/  IMAD.WIDE.U32 R2, R3, UR8, RZ ;  /* 0x0000000803027c25 */ /* 0x000fc8000f8e00ff */
[----:B------:R-:W-:Y:S01]  /*6660*/  IMAD.MOV.U32 R2, RZ, RZ, R7 ;  /* 0x000000ffff027224 */ /* 0x000fe200078e0007 */
[----:B------:R-:W-:Y:S01]  /*6670*/  IADD3 RZ, P3, R3, R6, RZ ;  /* 0x0000000603ff7210 */ /* 0x000fe20007f7e0ff */
[----:B------:R-:W-:-:S04]  /*6680*/  IMAD.X R3, RZ, RZ, RZ, P1 ;  /* 0x000000ffff037224 */ /* 0x000fc800008e06ff */
[----:B------:R-:W-:-:S08]  /*6690*/  IMAD.WIDE.U32.X R2, R23, UR9, R2, P3 ;  /* 0x0000000917027c25 */ /* 0x000fd000098e0402 */
.L_x_117:
[----:B------:R-:W-:Y:S01]  /*66a0*/  ULDC UR4, c[0x0][0x648] ;  /* 0x0001920000047ab9 */ /* 0x000fe20000000800 */
[----:B-1----:R-:W-:Y:S01]  /*66b0*/  IMAD.MOV R21, RZ, RZ, -R21 ;  /* 0x000000ffff157224 */ /* 0x002fe200078e0a15 */
[----:B------:R-:W-:Y:S01]  /*66c0*/  SHF.R.U64 R3, R2, UR4, R3 ;  /* 0x0000000402037c19 */ /* 0x000fe20008001203 */
[----:B------:R-:W-:Y:S01]  /*66d0*/  ULDC UR4, c[0x0][0x638] ;  /* 0x00018e0000047ab9 */ /* 0x000fe20000000800 */
[----:B------:R-:W-:Y:S01]  /*66e0*/  LOP3.LUT R20, R20, UR17, RZ, 0xc0, !PT ;  /* 0x0000001114147c12 */ /* 0x000fe2000f8ec0ff */
[----:B0-----:R-:W-:Y:S01]  /*66f0*/  @P4 IMAD R17, R19, R21, R14 ;  /* 0x0000001513114224 */ /* 0x001fe200078e020e */
[----:B------:R-:W-:Y:S01]  /*6700*/  ULDC UR5, c[0x0][0x610] ;  /* 0x0001840000057ab9 */ /* 0x000fe20000000800 */
[----:B------:R-:W-:Y:S02]  /*6710*/  IMAD.MOV R7, RZ, RZ, -R3 ;  /* 0x000000ffff077224 */ /* 0x000fe400078e0a03 */
[----:B------:R-:W-:Y:S01]  /*6720*/  IMAD R14, R3, UR18, R20 ;  /* 0x00000012030e7c24 */ /* 0x000fe2000f8e0214 */
[----:B------:R-:W-:Y:S01]  /*6730*/  LOP3.LUT R3, R9, UR16, RZ, 0xc0, !PT ;  /* 0x0000001009037c12 */ /* 0x000fe2000f8ec0ff */
[----:B------:R-:W-:Y:S01]  /*6740*/  IMAD R18, R7, UR4, R18 ;  /* 0x0000000407127c24 */ /* 0x000fe2000f8e0212 */
[----:B------:R-:W-:Y:S01]  /*6750*/  ULDC UR4, c[0x0][0x600] ;  /* 0x0001800000047ab9 */ /* 0x000fe20000000800 */
[----:B------:R-:W-:-:S02]  /*6760*/  IMAD R14, R14, UR5, R17 ;  /* 0x000000050e0e7c24 */ /* 0x000fc4000f8e0211 */
[----:B------:R-:W-:Y:S02]  /*6770*/  IMAD R3, R18, UR4, R3 ;  /* 0x0000000412037c24 */ /* 0x000fe4000f8e0203 */
[----:B------:R-:W-:Y:S02]  /*6780*/  IMAD.MOV.U32 R2, RZ, RZ, 0x1 ;  /* 0x00000001ff027424 */ /* 0x000fe400078e00ff */
[----:B------:R-:W-:Y:S01]  /*6790*/  IMAD.MOV.U32 R9, RZ, RZ, R8 ;  /* 0x000000ffff097224 */ /* 0x000fe200078e0008 */
[----:B------:R-:W-:Y:S02]  /*67a0*/  SEL R17, R3, R14, !P4 ;  /* 0x0000000e03117207 */ /* 0x000fe40006000000 */
[----:B------:R-:W-:-:S07]  /*67b0*/  SEL R14, R14, R3, !P4 ;  /* 0x000000030e0e7207 */ /* 0x000fce0006000000 */
.L_x_115:
[----:B------:R-:W-:Y:S05]  /*67c0*/  BSYNC B1 ;  /* 0x0000000000017941 */ /* 0x000fea0003800000 */
.L_x_114:
[----:B------:R-:W-:-:S13]  /*67d0*/  LOP3.LUT P1, RZ, R2, 0xff, RZ, 0xc0, !PT ;  /* 0x000000ff02ff7812 */ /* 0x000fda000782c0ff */
[----:B------:R-:W-:Y:S05]  /*67e0*/  @P1 BRA `(.L_x_118) ;  /* 0xfffffff400441947 */ /* 0x000fea000383ffff */
[----:B------:R-:W-:Y:S05]  /*67f0*/  BSYNC B0 ;  /* 0x0000000000007941 */ /* 0x000fea0003800000 */
.L_x_106:
[----:B------:R-:W-:-:S03]  /*6800*/  UMOV UR4, 0xffffffff ;  /* 0xffffffff00047882 */ /* 0x000fc60000000000 */
[----:B------:R-:W-:Y:S05]  /*6810*/  BRA.DIV UR4, `(.L_x_119) ;  /* 0x0000000604d07947 */ /* 0x000fea000b800000 */
[----:B------:R-:W-:-:S13]  /*6820*/  ELECT P0, URZ, PT ;  /* 0x00000000003f782f */ /* 0x000fda0003800000 */
.L_x_138:
[----:B------:R-:W-:Y:S04]  /*6830*/  BSSY B0, `(.L_x_120) ;  /* 0x0000058000007945 */ /* 0x000fe80003800000 */
[----:B------:R-:W-:Y:S05]  /*6840*/  @!P0 BRA `(.L_x_121) ;  /* 0x0000000400588947 */ /* 0x000fea0003800000 */
[----:B------:R-:W-:-:S04]  /*6850*/  LOP3.LUT R4, R4, 0x2, RZ, 0xfc, !PT ;  /* 0x0000000204047812 */ /* 0x000fc800078efcff */
[----:B------:R-:W-:-:S13]  /*6860*/  ISETP.NE.AND P0, PT, R4, 0x3, PT ;  /* 0x000000030400780c */ /* 0x000fda0003f05270 */
[----:B------:R-:W-:Y:S05]  /*6870*/  @!P0 BRA `(.L_x_122) ;  /* 0x0000000000048947 */ /* 0x000fea0003800000 */
[----:B------:R-:W-:Y:S01]  /*6880*/  BPT.TRAP 0x1 ;  /* 0x000000040000795c */ /* 0x000fe20000300000 */
.L_x_122:
[----:B------:R-:W0:Y:S01]  /*6890*/  S2R R3, SR_CgaCtaId ;  /* 0x0000000000037919 */ /* 0x000e220000008800 */
[----:B------:R-:W-:Y:S02]  /*68a0*/  MOV R0, 0x400 ;  /* 0x0000040000007802 */ /* 0x000fe40000000f00 */
[----:B------:R-:W-:Y:S02]  /*68b0*/  SHF.L.U32 R2, R10, 0x1f, RZ ;  /* 0x0000001f0a027819 */ /* 0x000fe400000006ff */
[----:B0-----:R-:W-:-:S05]  /*68c0*/  LEA R0, R3, R0, 0x18 ;  /* 0x0000000003007211 */ /* 0x001fca00078ec0ff */
[----:B------:R-:W-:-:S04]  /*68d0*/  VIADD R0, R0, 0x48 ;  /* 0x0000004800007836 */ /* 0x000fc80000000000 */
[C---:B------:R-:W-:Y:S02]  /*68e0*/  IMAD R5, R13.reuse, 0x8, R0 ;  /* 0x000000080d057824 */ /* 0x040fe400078e0200 */
[----:B------:R-:W-:Y:S02]  /*68f0*/  VIADD R13, R13, 0x1 ;  /* 0x000000010d0d7836 */ /* 0x000fe40000000000 */
[----:B------:R-:W0:Y:S03]  /*6900*/  SYNCS.PHASECHK.TRANS64.TRYWAIT P0, [R5+URZ], R2 ;  /* 0x00000002050075a7 */ /* 0x000e26000800017f */
[----:B------:R-:W-:-:S04]  /*6910*/  ISETP.NE.AND P1, PT, R13, 0x9, PT ;  /* 0x000000090d00780c */ /* 0x000fc80003f25270 */
[----:B------:R-:W-:Y:S02]  /*6920*/  SEL R3, RZ, 0x1, P1 ;  /* 0x00000001ff037807 */ /* 0x000fe40000800000 */
[----:B------:R-:W-:Y:S02]  /*6930*/  SEL R13, R13, RZ, P1 ;  /* 0x000000ff0d0d7207 */ /* 0x000fe40000800000 */
[----:B------:R-:W-:-:S03]  /*6940*/  LOP3.LUT R10, R10, R3, RZ, 0x3c, !PT ;  /* 0x000000030a0a7212 */ /* 0x000fc600078e3cff */
[----:B------:R-:W-:Y:S01]  /*6950*/  IMAD R7, R13, 0x8, R0 ;  /* 0x000000080d077824 */ /* 0x000fe200078e0200 */
[----:B------:R-:W-:Y:S01]  /*6960*/  SHF.L.U32 R4, R10, 0x1f, RZ ;  /* 0x0000001f0a047819 */ /* 0x000fe200000006ff */
[----:B0-----:R-:W-:Y:S06]  /*6970*/  @!P0 BRA `(.L_x_123) ;  /* 0x00000004009c8947 */ /* 0x001fec0003800000 */
.L_x_139:
[----:B------:R-:W1:Y:S01]  /*6980*/  SYNCS.PHASECHK.TRANS64.TRYWAIT P0, [R7+URZ], R4 ;  /* 0x00000004070075a7 */ /* 0x000e62000800017f */
[----:B0-----:R-:W-:-:S05]  /*6990*/  VIADD R2, R13, 0x1 ;  /* 0x000000010d027836 */ /* 0x001fca0000000000 */
[----:B------:R-:W-:-:S04]  /*69a0*/  ISETP.NE.AND P1, PT, R2, 0x9, PT ;  /* 0x000000090200780c */ /* 0x000fc80003f25270 */
[----:B------:R-:W-:Y:S02]  /*69b0*/  SEL R3, RZ, 0x1, P1 ;  /* 0x00000001ff037807 */ /* 0x000fe40000800000 */
[----:B------:R-:W-:Y:S02]  /*69c0*/  SEL R9, R2, RZ, P1 ;  /* 0x000000ff02097207 */ /* 0x000fe40000800000 */
[----:B------:R-:W-:-:S03]  /*69d0*/  LOP3.LUT R10, R10, R3, RZ, 0x3c, !PT ;  /* 0x000000030a0a7212 */ /* 0x000fc600078e3cff */
[----:B------:R-:W-:Y:S01]  /*69e0*/  IMAD R6, R9, 0x8, R0 ;  /* 0x0000000809067824 */ /* 0x000fe200078e0200 */
[----:B------:R-:W-:Y:S01]  /*69f0*/  SHF.L.U32 R5, R10, 0x1f, RZ ;  /* 0x0000001f0a057819 */ /* 0x000fe200000006ff */
[----:B-1----:R-:W-:Y:S06]  /*6a00*/  @!P0 BRA `(.L_x_124) ;  /* 0x00000004008c8947 */ /* 0x002fec0003800000 */
.L_x_140:
[----:B------:R-:W1:Y:S01]  /*6a10*/  SYNCS.PHASECHK.TRANS64.TRYWAIT P0, [R6+URZ], R5 ;  /* 0x00000005060075a7 */ /* 0x000e62000800017f */
[----:B------:R-:W-:-:S05]  /*6a20*/  VIADD R2, R9, 0x1 ;  /* 0x0000000109027836 */ /* 0x000fca0000000000 */
[----:B------:R-:W-:-:S04]  /*6a30*/  ISETP.NE.AND P1, PT, R2, 0x9, PT ;  /* 0x000000090200780c */ /* 0x000fc80003f25270 */
[----:B------:R-:W-:Y:S02]  /*6a40*/  SEL R3, RZ, 0x1, P1 ;  /* 0x00000001ff037807 */ /* 0x000fe40000800000 */
[----:B0-----:R-:W-:Y:S02]  /*6a50*/  SEL R7, R2, RZ, P1 ;  /* 0x000000ff02077207 */ /* 0x001fe40000800000 */
[----:B------:R-:W-:-:S03]  /*6a60*/  LOP3.LUT R10, R10, R3, RZ, 0x3c, !PT ;  /* 0x000000030a0a7212 */ /* 0x000fc600078e3cff */
[----:B------:R-:W-:Y:S01]  /*6a70*/  IMAD R9, R7, 0x8, R0 ;  /* 0x0000000807097824 */ /* 0x000fe200078e0200 */
[----:B------:R-:W-:Y:S01]  /*6a80*/  SHF.L.U32 R4, R10, 0x1f, RZ ;  /* 0x0000001f0a047819 */ /* 0x000fe200000006ff */
[----:B-1----:R-:W-:Y:S06]  /*6a90*/  @!P0 BRA `(.L_x_125) ;  /* 0x00000004007c8947 */ /* 0x002fec0003800000 */
.L_x_141:
[----:B------:R-:W1:Y:S01]  /*6aa0*/  SYNCS.PHASECHK.TRANS64.TRYWAIT P0, [R9+URZ], R4 ;  /* 0x00000004090075a7 */ /* 0x000e62000800017f */
[----:B------:R-:W-:-:S05]  /*6ab0*/  VIADD R2, R7, 0x1 ;  /* 0x0000000107027836 */ /* 0x000fca0000000000 */
[----:B------:R-:W-:-:S04]  /*6ac0*/  ISETP.NE.AND P1, PT, R2, 0x9, PT ;  /* 0x000000090200780c */ /* 0x000fc80003f25270 */
[----:B------:R-:W-:Y:S02]  /*6ad0*/  SEL R3, RZ, 0x1, P1 ;  /* 0x00000001ff037807 */ /* 0x000fe40000800000 */
[----:B------:R-:W-:Y:S02]  /*6ae0*/  SEL R7, R2, RZ, P1 ;  /* 0x000000ff02077207 */ /* 0x000fe40000800000 */
[----:B------:R-:W-:-:S03]  /*6af0*/  LOP3.LUT R10, R10, R3, RZ, 0x3c, !PT ;  /* 0x000000030a0a7212 */ /* 0x000fc600078e3cff */
[----:B0-----:R-:W-:Y:S01]  /*6b00*/  IMAD R6, R7, 0x8, R0 ;  /* 0x0000000807067824 */ /* 0x001fe200078e0200 */
[----:B------:R-:W-:Y:S01]  /*6b10*/  SHF.L.U32 R5, R10, 0x1f, RZ ;  /* 0x0000001f0a057819 */ /* 0x000fe200000006ff */
[----:B-1----:R-:W-:Y:S06]  /*6b20*/  @!P0 BRA `(.L_x_126) ;  /* 0x00000004006c8947 */ /* 0x002fec0003800000 */
.L_x_142:
        /* <DEDUP_REMOVED lines=9> */
.L_x_143:
[----:B------:R-:W1:Y:S01]  /*6bc0*/  SYNCS.PHASECHK.TRANS64.TRYWAIT P0, [R9+URZ], R4 ;  /* 0x00000004090075a7 */ /* 0x000e62000800017f */
[----:B------:R-:W-:-:S05]  /*6bd0*/  VIADD R2, R7, 0x1 ;  /* 0x0000000107027836 */ /* 0x000fca0000000000 */
[----:B------:R-:W-:-:S04]  /*6be0*/  ISETP.NE.AND P1, PT, R2, 0x9, PT ;  /* 0x000000090200780c */ /* 0x000fc80003f25270 */
[----:B------:R-:W-:Y:S02]  /*6bf0*/  SEL R3, RZ, 0x1, P1 ;  /* 0x00000001ff037807 */ /* 0x000fe40000800000 */
[----:B------:R-:W-:Y:S02]  /*6c00*/  SEL R7, R2, RZ, P1 ;  /* 0x000000ff02077207 */ /* 0x000fe40000800000 */
[----:B------:R-:W-:-:S03]  /*6c10*/  LOP3.LUT R10, R10, R3, RZ, 0x3c, !PT ;  /* 0x000000030a0a7212 */ /* 0x000fc600078e3cff */
[----:B------:R-:W-:Y:S01]  /*6c20*/  IMAD R8, R7, 0x8, R0 ;  /* 0x0000000807087824 */ /* 0x000fe200078e0200 */
[----:B0-----:R-:W-:Y:S01]  /*6c30*/  SHF.L.U32 R5, R10, 0x1f, RZ ;  /* 0x0000001f0a057819 */ /* 0x001fe200000006ff */
[----:B-1----:R-:W-:Y:S06]  /*6c40*/  @!P0 BRA `(.L_x_128) ;  /* 0x00000004004c8947 */ /* 0x002fec0003800000 */
.L_x_144:
[----:B------:R-:W1:Y:S01]  /*6c50*/  SYNCS.PHASECHK.TRANS64.TRYWAIT P0, [R8+URZ], R5 ;  /* 0x00000005080075a7 */ /* 0x000e62000800017f */
[----:B------:R-:W-:-:S05]  /*6c60*/  VIADD R2, R7, 0x1 ;  /* 0x0000000107027836 */ /* 0x000fca0000000000 */
[----:B------:R-:W-:-:S04]  /*6c70*/  ISETP.NE.AND P1, PT, R2, 0x9, PT ;  /* 0x000000090200780c */ /* 0x000fc80003f25270 */
[----:B------:R-:W-:Y:S02]  /*6c80*/  SEL R3, RZ, 0x1, P1 ;  /* 0x00000001ff037807 */ /* 0x000fe40000800000 */
[----:B------:R-:W-:Y:S02]  /*6c90*/  SEL R7, R2, RZ, P1 ;  /* 0x000000ff02077207 */ /* 0x000fe40000800000 */
[----:B0-----:R-:W-:-:S03]  /*6ca0*/  LOP3.LUT R9, R10, R3, RZ, 0x3c, !PT ;  /* 0x000000030a097212 */ /* 0x001fc600078e3cff */
[----:B------:R-:W-:Y:S01]  /*6cb0*/  IMAD R11, R7, 0x8, R0 ;  /* 0x00000008070b7824 */ /* 0x000fe200078e0200 */
[----:B------:R-:W-:Y:S01]  /*6cc0*/  SHF.L.U32 R6, R9, 0x1f, RZ ;  /* 0x0000001f09067819 */ /* 0x000fe200000006ff */
[----:B-1----:R-:W-:Y:S06]  /*6cd0*/  @!P0 BRA `(.L_x_129) ;  /* 0x00000004003c8947 */ /* 0x002fec0003800000 */
.L_x_145:
[----:B------:R-:W1:Y:S01]  /*6ce0*/  SYNCS.PHASECHK.TRANS64.TRYWAIT P0, [R11+URZ], R6 ;  /* 0x000000060b0075a7 */ /* 0x000e62000800017f */
[----:B------:R-:W-:-:S05]  /*6cf0*/  VIADD R2, R7, 0x1 ;  /* 0x0000000107027836 */ /* 0x000fca0000000000 */
[----:B------:R-:W-:-:S04]  /*6d00*/  ISETP.NE.AND P1, PT, R2, 0x9, PT ;  /* 0x000000090200780c */ /* 0x000fc80003f25270 */
[----:B------:R-:W-:Y:S02]  /*6d10*/  SEL R4, RZ, 0x1, P1 ;  /* 0x00000001ff047807 */ /* 0x000fe40000800000 */
[----:B------:R-:W-:Y:S02]  /*6d20*/  SEL R3, R2, RZ, P1 ;  /* 0x000000ff02037207 */ /* 0x000fe40000800000 */
[----:B------:R-:W-:Y:S01]  /*6d30*/  LOP3.LUT R4, R9, R4, RZ, 0x3c, !PT ;  /* 0x0000000409047212 */ /* 0x000fe200078e3cff */
[----:B-1----:R-:W-:Y:S06]  /*6d40*/  @!P0 BRA `(.L_x_130) ;  /* 0x0000000400348947 */ /* 0x002fec0003800000 */
.L_x_146:
[----:B------:R-:W-:Y:S01]  /*6d50*/  IMAD R3, R3, 0x8, R0 ;  /* 0x0000000803037824 */ /* 0x000fe200078e0200 */
[----:B------:R-:W-:-:S07]  /*6d60*/  SHF.L.U32 R0, R4, 0x1f, RZ ;  /* 0x0000001f04007819 */ /* 0x000fce00000006ff */
.L_x_131:
[----:B--2---:R2:W3:Y:S02]  /*6d70*/  SYNCS.PHASECHK.TRANS64.TRYWAIT P0, [R3+URZ], R0 ;  /* 0x00000000030075a7 */ /* 0x0044e4000800017f */
[----:B---3--:R-:W-:Y:S05]  /*6d80*/  @!P0 NANOSLEEP.SYNCS 0x989680 ;  /* 0x009896800000895d */ /* 0x008fea0003900000 */
[----:B------:R-:W3:Y:S02]  /*6d90*/  @!P0 SYNCS.PHASECHK.TRANS64 P0, [R3+URZ], R0 ;  /* 0x00000000030085a7 */ /* 0x000ee4000800007f */
[----:B---3--:R-:W-:Y:S05]  /*6da0*/  @!P0 BRA `(.L_x_131) ;  /* 0xfffffffc00f08947 */ /* 0x008fea000383ffff */
.L_x_121:
[----:B------:R-:W-:Y:S05]  /*6db0*/  BSYNC B0 ;  /* 0x0000000000007941 */ /* 0x000fea0003800000 */
.L_x_120:
[----:B------:R-:W-:Y:S05]  /*6dc0*/  EXIT ;  /* 0x000000000000794d */ /* 0x000fea0003800000 */
.L_x_18:
[----:B-1----:R-:W-:-:S04]  /*6dd0*/  IMAD.U32 R7, RZ, RZ, UR6 ;  /* 0x00000006ff077e24 */ /* 0x002fc8000f8e00ff */
[----:B------:R1:W3:Y:S03]  /*6de0*/  SYNCS.PHASECHK.TRANS64.TRYWAIT P0, [R7+URZ], R6 ;  /* 0x00000006070075a7 */ /* 0x0002e6000800017f */
[----:B---3--:R-:W-:Y:S05]  /*6df0*/  @!P0 NANOSLEEP.SYNCS 0x989680 ;  /* 0x009896800000895d */ /* 0x008fea0003900000 */
[----:B------:R-:W3:Y:S02]  /*6e00*/  @!P0 SYNCS.PHASECHK.TRANS64 P0, [R7+URZ], R6 ;  /* 0x00000006070085a7 */ /* 0x000ee4000800007f */
[----:B---3--:R-:W-:Y:S05]  /*6e10*/  @!P0 BRA `(.L_x_18) ;  /* 0xfffffffc00ec8947 */ /* 0x008fea000383ffff */
[----:B------:R-:W-:Y:S05]  /*6e20*/  BRA `(.L_x_17) ;  /* 0xffffffa400847947 */ /* 0x000fea000383ffff */
.L_x_24:
[----:B-1----:R-:W-:-:S04]  /*6e30*/  IMAD.U32 R8, RZ, RZ, UR12 ;  /* 0x0000000cff087e24 */ /* 0x002fc8000f8e00ff */
[----:B------:R1:W3:Y:S03]  /*6e40*/  SYNCS.PHASECHK.TRANS64.TRYWAIT P0, [R8+URZ], R7 ;  /* 0x00000007080075a7 */ /* 0x0002e6000800017f */
[----:B---3--:R-:W-:Y:S05]  /*6e50*/  @!P0 NANOSLEEP.SYNCS 0x989680 ;  /* 0x009896800000895d */ /* 0x008fea0003900000 */
[----:B------:R-:W3:Y:S02]  /*6e60*/  @!P0 SYNCS.PHASECHK.TRANS64 P0, [R8+URZ], R7 ;  /* 0x00000007080085a7 */ /* 0x000ee4000800007f */
[----:B---3--:R-:W-:Y:S05]  /*6e70*/  @!P0 BRA `(.L_x_24) ;  /* 0xfffffffc00ec8947 */ /* 0x008fea000383ffff */
[----:B------:R-:W-:Y:S05]  /*6e80*/  BRA `(.L_x_23) ;  /* 0xffffffac00387947 */ /* 0x000fea000383ffff */
.L_x_107:
[----:B------:R-:W-:Y:S01]  /*6e90*/  BSSY B1, `(.L_x_132) ;  /* 0x0000006000017945 */ /* 0x000fe20003800000 */
[----:B------:R-:W-:-:S07]  /*6ea0*/  IMAD.MOV.U32 R2, RZ, RZ, -0x1 ;  /* 0xffffffffff027424 */ /* 0x000fce00078e00ff */
[----:B------:R-:W-:Y:S05]  /*6eb0*/  WARPSYNC.COLLECTIVE R2, `(.L_x_133) ;  /* 0x00000000020c7348 */ /* 0x000fea0003c00000 */
[----:B------:R-:W-:Y:S02]  /*6ec0*/  ELECT P1, UR62, PT ;  /* 0x00000000003e782f */ /* 0x000fe40003820000 */
[----:B------:R-:W-:Y:S01]  /*6ed0*/  MOV R2, UR62 ;  /* 0x0000003e00027c02 */ /* 0x000fe20008000f00 */
[----:B------:R-:W-:Y:S10]  /*6ee0*/  ENDCOLLECTIVE ;  /* 0x000000000000791b */ /* 0x000ff40003800000 */
.L_x_133:
[----:B------:R-:W-:Y:S05]  /*6ef0*/  BSYNC B1 ;  /* 0x0000000000017941 */ /* 0x000fea0003800000 */
.L_x_132:
[----:B------:R-:W-:Y:S05]  /*6f00*/  BRA `(.L_x_134) ;  /* 0xffffffec00887947 */ /* 0x000fea000383ffff */
.L_x_110:
[----:B-1----:R1:W2:Y:S02]  /*6f10*/  SYNCS.PHASECHK.TRANS64.TRYWAIT P1, [R18+URZ+0x48], R7 ;  /* 0x00004807120075a7 */ /* 0x0022a4000802017f */
[----:B--2---:R-:W-:Y:S05]  /*6f20*/  @!P1 NANOSLEEP.SYNCS 0x989680 ;  /* 0x009896800000995d */ /* 0x004fea0003900000 */
[----:B------:R-:W2:Y:S02]  /*6f30*/  @!P1 SYNCS.PHASECHK.TRANS64 P1, [R18+URZ+0x48], R7 ;  /* 0x00004807120095a7 */ /* 0x000ea4000802007f */
[----:B--2---:R-:W-:Y:S05]  /*6f40*/  @!P1 BRA `(.L_x_110) ;  /* 0xfffffffc00f09947 */ /* 0x004fea000383ffff */
[----:B------:R-:W-:Y:S05]  /*6f50*/  BRA `(.L_x_135) ;  /* 0xffffffec00bc7947 */ /* 0x000fea000383ffff */
.L_x_119:
[----:B------:R-:W-:Y:S01]  /*6f60*/  BSSY B0, `(.L_x_136) ;  /* 0x0000006000007945 */ /* 0x000fe20003800000 */
[----:B------:R-:W-:-:S07]  /*6f70*/  IMAD.MOV.U32 R2, RZ, RZ, -0x1 ;  /* 0xffffffffff027424 */ /* 0x000fce00078e00ff */
[----:B------:R-:W-:Y:S05]  /*6f80*/  WARPSYNC.COLLECTIVE R2, `(.L_x_137) ;  /* 0x00000000020c7348 */ /* 0x000fea0003c00000 */
[----:B------:R-:W-:Y:S02]  /*6f90*/  ELECT P1, UR62, PT ;  /* 0x00000000003e782f */ /* 0x000fe40003820000 */
[----:B------:R-:W-:Y:S01]  /*6fa0*/  MOV R2, UR62 ;  /* 0x0000003e00027c02 */ /* 0x000fe20008000f00 */
[----:B------:R-:W-:Y:S10]  /*6fb0*/  ENDCOLLECTIVE ;  /* 0x000000000000791b */ /* 0x000ff40003800000 */
.L_x_137:
[----:B------:R-:W-:Y:S05]  /*6fc0*/  BSYNC B0 ;  /* 0x0000000000007941 */ /* 0x000fea0003800000 */
.L_x_136:
[----:B------:R-:W-:Y:S01]  /*6fd0*/  PLOP3.LUT P0, PT, P1, PT, PT, 0x80, 0x0 ;  /* 0x000000000000781c */ /* 0x000fe20000f0f070 */
[----:B------:R-:W-:-:S12]  /*6fe0*/  BRA `(.L_x_138) ;  /* 0xfffffff800107947 */ /* 0x000fd8000383ffff */
.L_x_123:
[----:B0-----:R0:W1:Y:S02]  /*6ff0*/  SYNCS.PHASECHK.TRANS64.TRYWAIT P0, [R5+URZ], R2 ;  /* 0x00000002050075a7 */ /* 0x001064000800017f */
[----:B-1----:R-:W-:Y:S05]  /*7000*/  @!P0 NANOSLEEP.SYNCS 0x989680 ;  /* 0x009896800000895d */ /* 0x002fea0003900000 */
[----:B------:R-:W1:Y:S02]  /*7010*/  @!P0 SYNCS.PHASECHK.TRANS64 P0, [R5+URZ], R2 ;  /* 0x00000002050085a7 */ /* 0x000e64000800007f */
[----:B-1----:R-:W-:Y:S05]  /*7020*/  @!P0 BRA `(.L_x_123) ;  /* 0xfffffffc00f08947 */ /* 0x002fea000383ffff */
[----:B------:R-:W-:Y:S05]  /*7030*/  BRA `(.L_x_139) ;  /* 0xfffffff800507947 */ /* 0x000fea000383ffff */
.L_x_124:
[----:B0-----:R0:W1:Y:S02]  /*7040*/  SYNCS.PHASECHK.TRANS64.TRYWAIT P0, [R7+URZ], R4 ;  /* 0x00000004070075a7 */ /* 0x001064000800017f */
[----:B-1----:R-:W-:Y:S05]  /*7050*/  @!P0 NANOSLEEP.SYNCS 0x989680 ;  /* 0x009896800000895d */ /* 0x002fea0003900000 */
[----:B------:R-:W1:Y:S02]  /*7060*/  @!P0 SYNCS.PHASECHK.TRANS64 P0, [R7+URZ], R4 ;  /* 0x00000004070085a7 */ /* 0x000e64000800007f */
[----:B-1----:R-:W-:Y:S05]  /*7070*/  @!P0 BRA `(.L_x_124) ;  /* 0xfffffffc00f08947 */ /* 0x002fea000383ffff */
[----:B------:R-:W-:Y:S05]  /*7080*/  BRA `(.L_x_140) ;  /* 0xfffffff800607947 */ /* 0x000fea000383ffff */
.L_x_125:
[----:B0-----:R0:W1:Y:S02]  /*7090*/  SYNCS.PHASECHK.TRANS64.TRYWAIT P0, [R6+URZ], R5 ;  /* 0x00000005060075a7 */ /* 0x001064000800017f */
[----:B-1----:R-:W-:Y:S05]  /*70a0*/  @!P0 NANOSLEEP.SYNCS 0x989680 ;  /* 0x009896800000895d */ /* 0x002fea0003900000 */
[----:B------:R-:W1:Y:S02]  /*70b0*/  @!P0 SYNCS.PHASECHK.TRANS64 P0, [R6+URZ], R5 ;  /* 0x00000005060085a7 */ /* 0x000e64000800007f */
[----:B-1----:R-:W-:Y:S05]  /*70c0*/  @!P0 BRA `(.L_x_125) ;  /* 0xfffffffc00f08947 */ /* 0x002fea000383ffff */
[----:B------:R-:W-:Y:S05]  /*70d0*/  BRA `(.L_x_141) ;  /* 0xfffffff800707947 */ /* 0x000fea000383ffff */
.L_x_126:
[----:B0-----:R0:W1:Y:S02]  /*70e0*/  SYNCS.PHASECHK.TRANS64.TRYWAIT P0, [R9+URZ], R4 ;  /* 0x00000004090075a7 */ /* 0x001064000800017f */
[----:B-1----:R-:W-:Y:S05]  /*70f0*/  @!P0 NANOSLEEP.SYNCS 0x989680 ;  /* 0x009896800000895d */ /* 0x002fea0003900000 */
[----:B------:R-:W1:Y:S02]  /*7100*/  @!P0 SYNCS.PHASECHK.TRANS64 P0, [R9+URZ], R4 ;  /* 0x00000004090085a7 */ /* 0x000e64000800007f */
[----:B-1----:R-:W-:Y:S05]  /*7110*/  @!P0 BRA `(.L_x_126) ;  /* 0xfffffffc00f08947 */ /* 0x002fea000383ffff */
[----:B------:R-:W-:Y:S05]  /*7120*/  BRA `(.L_x_142) ;  /* 0xfffffff800807947 */ /* 0x000fea000383ffff */
.L_x_127:
[----:B0-----:R0:W1:Y:S02]  /*7130*/  SYNCS.PHASECHK.TRANS64.TRYWAIT P0, [R6+URZ], R5 ;  /* 0x00000005060075a7 */ /* 0x001064000800017f */
[----:B-1----:R-:W-:Y:S05]  /*7140*/  @!P0 NANOSLEEP.SYNCS 0x989680 ;  /* 0x009896800000895d */ /* 0x002fea0003900000 */
[----:B------:R-:W1:Y:S02]  /*7150*/  @!P0 SYNCS.PHASECHK.TRANS64 P0, [R6+URZ], R5 ;  /* 0x00000005060085a7 */ /* 0x000e64000800007f */
[----:B-1----:R-:W-:Y:S05]  /*7160*/  @!P0 BRA `(.L_x_127) ;  /* 0xfffffffc00f08947 */ /* 0x002fea000383ffff */
[----:B------:R-:W-:Y:S05]  /*7170*/  BRA `(.L_x_143) ;  /* 0xfffffff800907947 */ /* 0x000fea000383ffff */
.L_x_128:
[----:B0-----:R0:W1:Y:S02]  /*7180*/  SYNCS.PHASECHK.TRANS64.TRYWAIT P0, [R9+URZ], R4 ;  /* 0x00000004090075a7 */ /* 0x001064000800017f */
[----:B-1----:R-:W-:Y:S05]  /*7190*/  @!P0 NANOSLEEP.SYNCS 0x989680 ;  /* 0x009896800000895d */ /* 0x002fea0003900000 */
[----:B------:R-:W1:Y:S02]  /*71a0*/  @!P0 SYNCS.PHASECHK.TRANS64 P0, [R9+URZ], R4 ;  /* 0x00000004090085a7 */ /* 0x000e64000800007f */
[----:B-1----:R-:W-:Y:S05]  /*71b0*/  @!P0 BRA `(.L_x_128) ;  /* 0xfffffffc00f08947 */ /* 0x002fea000383ffff */
[----:B------:R-:W-:Y:S05]  /*71c0*/  BRA `(.L_x_144) ;  /* 0xfffffff800a07947 */ /* 0x000fea000383ffff */
.L_x_129:
[----:B0-----:R0:W1:Y:S02]  /*71d0*/  SYNCS.PHASECHK.TRANS64.TRYWAIT P0, [R8+URZ], R5 ;  /* 0x00000005080075a7 */ /* 0x001064000800017f */
[----:B-1----:R-:W-:Y:S05]  /*71e0*/  @!P0 NANOSLEEP.SYNCS 0x989680 ;  /* 0x009896800000895d */ /* 0x002fea0003900000 */
[----:B------:R-:W1:Y:S02]  /*71f0*/  @!P0 SYNCS.PHASECHK.TRANS64 P0, [R8+URZ], R5 ;  /* 0x00000005080085a7 */ /* 0x000e64000800007f */
[----:B-1----:R-:W-:Y:S05]  /*7200*/  @!P0 BRA `(.L_x_129) ;  /* 0xfffffffc00f08947 */ /* 0x002fea000383ffff */
[----:B------:R-:W-:Y:S05]  /*7210*/  BRA `(.L_x_145) ;  /* 0xfffffff800b07947 */ /* 0x000fea000383ffff */
.L_x_130:
[----:B-1----:R1:W2:Y:S02]  /*7220*/  SYNCS.PHASECHK.TRANS64.TRYWAIT P0, [R11+URZ], R6 ;  /* 0x000000060b0075a7 */ /* 0x0022a4000800017f */
[----:B--2---:R-:W-:Y:S05]  /*7230*/  @!P0 NANOSLEEP.SYNCS 0x989680 ;  /* 0x009896800000895d */ /* 0x004fea0003900000 */
[----:B------:R-:W2:Y:S02]  /*7240*/  @!P0 SYNCS.PHASECHK.TRANS64 P0, [R11+URZ], R6 ;  /* 0x000000060b0085a7 */ /* 0x000ea4000800007f */
[----:B--2---:R-:W-:Y:S05]  /*7250*/  @!P0 BRA `(.L_x_130) ;  /* 0xfffffffc00f08947 */ /* 0x004fea000383ffff */
[----:B------:R-:W-:Y:S05]  /*7260*/  BRA `(.L_x_146) ;  /* 0xfffffff800b87947 */ /* 0x000fea000383ffff */
.L_x_147:
[----:B------:R-:W-:-:S00]  /*7270*/  BRA `(.L_x_147) ;  /* 0xfffffffc00fc7947 */ /* 0x000fc0000383ffff */
[----:B------:R-:W-:-:S00]  /*7280*/  NOP ;  /* 0x0000000000007918 */ /* 0x000fc00000000000 */
[----:B------:R-:W-:-:S00]  /*7290*/  NOP ;  /* 0x0000000000007918 */ /* 0x000fc00000000000 */
[----:B------:R-:W-:-:S00]  /*72a0*/  NOP ;  /* 0x0000000000007918 */ /* 0x000fc00000000000 */
[----:B------:R-:W-:-:S00]  /*72b0*/  NOP ;  /* 0x0000000000007918 */ /* 0x000fc00000000000 */
[----:B------:R-:W-:-:S00]  /*72c0*/  NOP ;  /* 0x0000000000007918 */ /* 0x000fc00000000000 */
[----:B------:R-:W-:-:S00]  /*72d0*/  NOP ;  /* 0x0000000000007918 */ /* 0x000fc00000000000 */
[----:B------:R-:W-:-:S00]  /*72e0*/  NOP ;  /* 0x0000000000007918 */ /* 0x000fc00000000000 */
[----:B------:R-:W-:-:S00]  /*72f0*/  NOP ;  /* 0x0000000000007918 */ /* 0x000fc00000000000 */
.L_x_148:


//--------------------- .nv.shared._ZN7cutlass13device_kernelINS_4gemm6kernel13GemmUniversalIN4cute5tupleIJiiiiEEENS1_10collective13CollectiveMmaINS1_37MainloopSm90TmaGmmaWarpSpecializedFP8ILi9ENS5_IJNS4_1CILi1EEESB_SB_EEENS1_35KernelTmaWarpSpecializedCooperativeEEENS5_IJNSA_ILi128EEENSA_ILi64EEESF_EEENS_12float_e4m3_tENS5_IJlSB_lEEESI_SJ_NS4_8TiledMMAINS4_8MMA_AtomIJNS4_4SM904GMMA30MMA_64x64x32_F32E4M3E4M3_SS_TNILNSN_7ScaleInE1ELSP_1EEEEEENS4_6LayoutINS5_IJNSA_ILi2EEESB_SB_EEENS5_IJSB_NSA_ILi0EEESV_EEEEENS5_IJNS4_10UnderscoreESY_SY_EEEEENS4_13SM90_TMA_LOADENS4_14ComposedLayoutINS4_7SwizzleILi3ELi4ELi3EEENS4_18smem_ptr_flag_bitsILi8EEENSS_INS5_IJNSA_ILi8EEESF_EEENS5_IJSF_SB_EEEEEEEvNS4_8identityES11_S1B_vS1C_EENS_8epilogue10collective6detail29Sm90TmaWarpSpecializedAdapterINS1F_15DefaultEpilogueISI_SJ_SJ_NS1E_6thread17LinearCombinationISI_Li1EffLNS1J_9ScaleType4KindE0ELNS_15FloatRoundStyleE2ESI_EENS1_15EpilogueDefaultEEEEEvvEEEEvNT_6ParamsE --------------------------
	.section	.nv.shared._ZN7cutlass13device_kernelINS_4gemm6kernel13GemmUniversalIN4cute5tupleIJiiiiEEENS1_10collective13CollectiveMmaINS1_37MainloopSm90TmaGmmaWarpSpecializedFP8ILi9ENS5_IJNS4_1CILi1EEESB_SB_EEENS1_35KernelTmaWarpSpecializedCooperativeEEENS5_IJNSA_ILi128EEENSA_ILi64EEESF_EEENS_12float_e4m3_tENS5_IJlSB_lEEESI_SJ_NS4_8TiledMMAINS4_8MMA_AtomIJNS4_4SM904GMMA30MMA_64x64x32_F32E4M3E4M3_SS_TNILNSN_7ScaleInE1ELSP_1EEEEEENS4_6LayoutINS5_IJNSA_ILi2EEESB_SB_EEENS5_IJSB_NSA_ILi0EEESV_EEEEENS5_IJNS4_10UnderscoreESY_SY_EEEEENS4_13SM90_TMA_LOADENS4_14ComposedLayoutINS4_7SwizzleILi3ELi4ELi3EEENS4_18smem_ptr_flag_bitsILi8EEENSS_INS5_IJNSA_ILi8EEESF_EEENS5_IJSF_SB_EEEEEEEvNS4_8identityES11_S1B_vS1C_EENS_8epilogue10collective6detail29Sm90TmaWarpSpecializedAdapterINS1F_15DefaultEpilogueISI_SJ_SJ_NS1E_6thread17LinearCombinationISI_Li1EffLNS1J_9ScaleType4KindE0ELNS_15FloatRoundStyleE2ESI_EENS1_15EpilogueDefaultEEEEEvvEEEEvNT_6ParamsE,"aw",@nobits
	.sectionflags	@""
	.align	16
	.zero		1024


//--------------------- .nv.shared.reserved.0     --------------------------
	.section	.nv.shared.reserved.0,"aw",@nobits
	.weak		__nv_reservedSMEM_offset_0_alias
	.size		__nv_reservedSMEM_offset_0_alias, 0, 0
	.other		__nv_reservedSMEM_offset_0_alias,@"STO_CUDA_RESERVED_SHARED STV_DEFAULT"
__nv_reservedSMEM_offset_0_alias:
	.zero		0


//--------------------- .nv.global                --------------------------
	.section	.nv.global,"aw",@nobits
.nv.global:
	.type		_ZN40_INTERNAL_602870c6_4_k_cu_27c3df82_245044cute1_E,@object
	.size		_ZN40_INTERNAL_602870c6_4_k_cu_27c3df82_245044cute1_E,(_ZN40_INTERNAL_602870c6_4_k_cu_27c3df82_245044cuda3std3__45__cpo6cbeginE - _ZN40_INTERNAL_602870c6_4_k_cu_27c3df82_245044cute1_E)
_ZN40_INTERNAL_602870c6_4_k_cu_27c3df82_245044cute1_E:
	.zero		1
	.type		_ZN40_INTERNAL_602870c6_4_k_cu_27c3df82_245044cuda3std3__45__cpo6cbeginE,@object
	.size		_ZN40_INTERNAL_602870c6_4_k_cu_27c3df82_245044cuda3std3__45__cpo6cbeginE,(_ZN40_INTERNAL_602870c6_4_k_cu_27c3df82_245044cuda3std3__48in_placeE - _ZN40_INTERNAL_602870c6_4_k_cu_27c3df82_245044cuda3std3__45__cpo6cbeginE)
_ZN40_INTERNAL_602870c6_4_k_cu_27c3df82_245044cuda3std3__45__cpo6cbeginE:
	.zero		1
	.type		_ZN40_INTERNAL_602870c6_4_k_cu_27c3df82_245044cuda3std3__48in_placeE,@object
	.size		_ZN40_INTERNAL_602870c6_4_k_cu_27c3df82_245044cuda3std3__48in_placeE,(_ZN40_INTERNAL_602870c6_4_k_cu_27c3df82_245044cuda3std6ranges3__45__cpo9iter_moveE - _ZN40_INTERNAL_602870c6_4_k_cu_27c3df82_245044cuda3std3__48in_placeE)
_ZN40_INTERNAL_602870c6_4_k_cu_27c3df82_245044cuda3std3__48in_placeE:
	.zero		1
	.type		_ZN40_INTERNAL_602870c6_4_k_cu_27c3df82_245044cuda3std6ranges3__45__cpo9iter_moveE,@object
	.size		_ZN40_INTERNAL_602870c6_4_k_cu_27c3df82_245044cuda3std6ranges3__45__cpo9iter_moveE,(_ZN40_INTERNAL_602870c6_4_k_cu_27c3df82_245044cuda3std3__45__cpo5beginE - _ZN40_INTERNAL_602870c6_4_k_cu_27c3df82_245044cuda3std6ranges3__45__cpo9iter_moveE)
_ZN40_INTERNAL_602870c6_4_k_cu_27c3df82_245044cuda3std6ranges3__45__cpo9iter_moveE:
	.zero		1
	.type		_ZN40_INTERNAL_602870c6_4_k_cu_27c3df82_245044cuda3std3__45__cpo5beginE,@object
	.size		_ZN40_INTERNAL_602870c6_4_k_cu_27c3df82_245044cuda3std3__45__cpo5beginE,(_ZN40_INTERNAL_602870c6_4_k_cu_27c3df82_245044cuda3std3__442_GLOBAL__N__602870c6_4_k_cu_27c3df82_245046ignoreE - _ZN40_INTERNAL_602870c6_4_k_cu_27c3df82_245044cuda3std3__45__cpo5beginE)
_ZN40_INTERNAL_602870c6_4_k_cu_27c3df82_245044cuda3std3__45__cpo5beginE:
	.zero		1
	.type		_ZN40_INTERNAL_602870c6_4_k_cu_27c3df82_245044cuda3std3__442_GLOBAL__N__602870c6_4_k_cu_27c3df82_245046ignoreE,@object
	.size		_ZN40_INTERNAL_602870c6_4_k_cu_27c3df82_245044cuda3std3__442_GLOBAL__N__602870c6_4_k_cu_27c3df82_245046ignoreE,(_ZN40_INTERNAL_602870c6_4_k_cu_27c3df82_245044cute7productE - _ZN40_INTERNAL_602870c6_4_k_cu_27c3df82_245044cuda3std3__442_GLOBAL__N__602870c6_4_k_cu_27c3df82_245046ignoreE)
_ZN40_INTERNAL_602870c6_4_k_cu_27c3df82_245044cuda3std3__442_GLOBAL__N__602870c6_4_k_cu_27c3df82_245046ignoreE:
	.zero		1
	.type		_ZN40_INTERNAL_602870c6_4_k_cu_27c3df82_245044cute7productE,@object
	.size		_ZN40_INTERNAL_602870c6_4_k_cu_27c3df82_245044cute7productE,(_ZN40_INTERNAL_602870c6_4_k_cu_27c3df82_245044cuda3std3__45__cpo3endE - _ZN40_INTERNAL_602870c6_4_k_cu_27c3df82_245044cute7productE)
_ZN40_INTERNAL_602870c6_4_k_cu_27c3df82_245044cute7productE:
	.zero		1
	.type		_ZN40_INTERNAL_602870c6_4_k_cu_27c3df82_245044cuda3std3__45__cpo3endE,@object
	.size		_ZN40_INTERNAL_602870c6_4_k_cu_27c3df82_245044cuda3std3__45__cpo3endE,(_ZN40_INTERNAL_602870c6_4_k_cu_27c3df82_245044cuda3std3__419piecewise_constructE - _ZN40_INTERNAL_602870c6_4_k_cu_27c3df82_245044cuda3std3__45__cpo3endE)
_ZN40_INTERNAL_602870c6_4_k_cu_27c3df82_245044cuda3std3__45__cpo3endE:
	.zero		1
	.type		_ZN40_INTERNAL_602870c6_4_k_cu_27c3df82_245044cuda3std3__419piecewise_constructE,@object
	.size		_ZN40_INTERNAL_602870c6_4_k_cu_27c3df82_245044cuda3std3__419piecewise_constructE,(_ZN40_INTERNAL_602870c6_4_k_cu_27c3df82_245044cuda3std3__45__cpo4cendE - _ZN40_INTERNAL_602870c6_4_k_cu_27c3df82_245044cuda3std3__419piecewise_constructE)
_ZN40_INTERNAL_602870c6_4_k_cu_27c3df82_245044cuda3std3__419piecewise_constructE:
	.zero		1
	.type		_ZN40_INTERNAL_602870c6_4_k_cu_27c3df82_245044cuda3std3__45__cpo4cendE,@object
	.size		_ZN40_INTERNAL_602870c6_4_k_cu_27c3df82_245044cuda3std3__45__cpo4cendE,(_ZN40_INTERNAL_602870c6_4_k_cu_27c3df82_245044cuda3std6ranges3__45__cpo4swapE - _ZN40_INTERNAL_602870c6_4_k_cu_27c3df82_245044cuda3std3__45__cpo4cendE)
_ZN40_INTERNAL_602870c6_4_k_cu_27c3df82_245044cuda3std3__45__cpo4cendE:
	.zero		1
	.type		_ZN40_INTERNAL_602870c6_4_k_cu_27c3df82_245044cuda3std6ranges3__45__cpo4swapE,@object
	.size		_ZN40_INTERNAL_602870c6_4_k_cu_27c3df82_245044cuda3std6ranges3__45__cpo4swapE,(.L_7 - _ZN40_INTERNAL_602870c6_4_k_cu_27c3df82_245044cuda3std6ranges3__45__cpo4swapE)
_ZN40_INTERNAL_602870c6_4_k_cu_27c3df82_245044cuda3std6ranges3__45__cpo4swapE:
	.zero		1
.L_7:


//--------------------- .nv.constant0._ZN7cutlass13device_kernelINS_4gemm6kernel13GemmUniversalIN4cute5tupleIJiiiiEEENS1_10collective13CollectiveMmaINS1_37MainloopSm90TmaGmmaWarpSpecializedFP8ILi9ENS5_IJNS4_1CILi1EEESB_SB_EEENS1_35KernelTmaWarpSpecializedCooperativeEEENS5_IJNSA_ILi128EEENSA_ILi64EEESF_EEENS_12float_e4m3_tENS5_IJlSB_lEEESI_SJ_NS4_8TiledMMAINS4_8MMA_AtomIJNS4_4SM904GMMA30MMA_64x64x32_F32E4M3E4M3_SS_TNILNSN_7ScaleInE1ELSP_1EEEEEENS4_6LayoutINS5_IJNSA_ILi2EEESB_SB_EEENS5_IJSB_NSA_ILi0EEESV_EEEEENS5_IJNS4_10UnderscoreESY_SY_EEEEENS4_13SM90_TMA_LOADENS4_14ComposedLayoutINS4_7SwizzleILi3ELi4ELi3EEENS4_18smem_ptr_flag_bitsILi8EEENSS_INS5_IJNSA_ILi8EEESF_EEENS5_IJSF_SB_EEEEEEEvNS4_8identityES11_S1B_vS1C_EENS_8epilogue10collective6detail29Sm90TmaWarpSpecializedAdapterINS1F_15DefaultEpilogueISI_SJ_SJ_NS1E_6thread17LinearCombinationISI_Li1EffLNS1J_9ScaleType4KindE0ELNS_15FloatRoundStyleE2ESI_EENS1_15EpilogueDefaultEEEEEvvEEEEvNT_6ParamsE --------------------------
	.section	.nv.constant0._ZN7cutlass13device_kernelINS_4gemm6kernel13GemmUniversalIN4cute5tupleIJiiiiEEENS1_10collective13CollectiveMmaINS1_37MainloopSm90TmaGmmaWarpSpecializedFP8ILi9ENS5_IJNS4_1CILi1EEESB_SB_EEENS1_35KernelTmaWarpSpecializedCooperativeEEENS5_IJNSA_ILi128EEENSA_ILi64EEESF_EEENS_12float_e4m3_tENS5_IJlSB_lEEESI_SJ_NS4_8TiledMMAINS4_8MMA_AtomIJNS4_4SM904GMMA30MMA_64x64x32_F32E4M3E4M3_SS_TNILNSN_7ScaleInE1ELSP_1EEEEEENS4_6LayoutINS5_IJNSA_ILi2EEESB_SB_EEENS5_IJSB_NSA_ILi0EEESV_EEEEENS5_IJNS4_10UnderscoreESY_SY_EEEEENS4_13SM90_TMA_LOADENS4_14ComposedLayoutINS4_7SwizzleILi3ELi4ELi3EEENS4_18smem_ptr_flag_bitsILi8EEENSS_INS5_IJNSA_ILi8EEESF_EEENS5_IJSF_SB_EEEEEEEvNS4_8identityES11_S1B_vS1C_EENS_8epilogue10collective6detail29Sm90TmaWarpSpecializedAdapterINS1F_15DefaultEpilogueISI_SJ_SJ_NS1E_6thread17LinearCombinationISI_Li1EffLNS1J_9ScaleType4KindE0ELNS_15FloatRoundStyleE2ESI_EENS1_15EpilogueDefaultEEEEEvvEEEEvNT_6ParamsE,"a",@progbits
	.sectionflags	@""
	.align	4
.nv.constant0._ZN7cutlass13device_kernelINS_4gemm6kernel13GemmUniversalIN4cute5tupleIJiiiiEEENS1_10collective13CollectiveMmaINS1_37MainloopSm90TmaGmmaWarpSpecializedFP8ILi9ENS5_IJNS4_1CILi1EEESB_SB_EEENS1_35KernelTmaWarpSpecializedCooperativeEEENS5_IJNSA_ILi128EEENSA_ILi64EEESF_EEENS_12float_e4m3_tENS5_IJlSB_lEEESI_SJ_NS4_8TiledMMAINS4_8MMA_AtomIJNS4_4SM904GMMA30MMA_64x64x32_F32E4M3E4M3_SS_TNILNSN_7ScaleInE1ELSP_1EEEEEENS4_6LayoutINS5_IJNSA_ILi2EEESB_SB_EEENS5_IJSB_NSA_ILi0EEESV_EEEEENS5_IJNS4_10UnderscoreESY_SY_EEEEENS4_13SM90_TMA_LOADENS4_14ComposedLayoutINS4_7SwizzleILi3ELi4ELi3EEENS4_18smem_ptr_flag_bitsILi8EEENSS_INS5_IJNSA_ILi8EEESF_EEENS5_IJSF_SB_EEEEEEEvNS4_8identityES11_S1B_vS1C_EENS_8epilogue10collective6detail29Sm90TmaWarpSpecializedAdapterINS1F_15DefaultEpilogueISI_SJ_SJ_NS1E_6thread17LinearCombinationISI_Li1EffLNS1J_9ScaleType4KindE0ELNS_15FloatRoundStyleE2ESI_EENS1_15EpilogueDefaultEEEEEvvEEEEvNT_6ParamsE:
	.zero		1664


//--------------------- SYMBOLS --------------------------

	.type		.nv.reservedSmem.offset0,@object
	.size		.nv.reservedSmem.offset0,0x4
